//
// Generated by NVIDIA NVVM Compiler
//
// Compiler Build ID: CL-36424714
// Cuda compilation tools, release 13.0, V13.0.88
// Based on NVVM 20.0.0
//

.version 9.0
.target sm_100
.address_size 64


.entry _Z15batchedSamplingiiiPPdS0_PiS_iS_S_(
	.param .u32 _Z15batchedSamplingiiiPPdS0_PiS_iS_S__param_0,
	.param .u32 _Z15batchedSamplingiiiPPdS0_PiS_iS_S__param_1,
	.param .u32 _Z15batchedSamplingiiiPPdS0_PiS_iS_S__param_2,
	.param .u64 .ptr .align 1 _Z15batchedSamplingiiiPPdS0_PiS_iS_S__param_3,
	.param .u64 .ptr .align 1 _Z15batchedSamplingiiiPPdS0_PiS_iS_S__param_4,
	.param .u64 .ptr .align 1 _Z15batchedSamplingiiiPPdS0_PiS_iS_S__param_5,
	.param .u64 .ptr .align 1 _Z15batchedSamplingiiiPPdS0_PiS_iS_S__param_6,
	.param .u32 _Z15batchedSamplingiiiPPdS0_PiS_iS_S__param_7,
	.param .u64 .ptr .align 1 _Z15batchedSamplingiiiPPdS0_PiS_iS_S__param_8,
	.param .u64 .ptr .align 1 _Z15batchedSamplingiiiPPdS0_PiS_iS_S__param_9
)
{
	.reg .pred 	%p<27>;
	.reg .b32 	%r<184>;
	.reg .b64 	%rd<217>;
	.reg .b64 	%fd<185>;

	ld.param.u32 	%r47, [_Z15batchedSamplingiiiPPdS0_PiS_iS_S__param_0];
	ld.param.u32 	%r48, [_Z15batchedSamplingiiiPPdS0_PiS_iS_S__param_2];
	ld.param.u64 	%rd10, [_Z15batchedSamplingiiiPPdS0_PiS_iS_S__param_3];
	ld.param.u64 	%rd11, [_Z15batchedSamplingiiiPPdS0_PiS_iS_S__param_4];
	ld.param.u64 	%rd12, [_Z15batchedSamplingiiiPPdS0_PiS_iS_S__param_5];
	ld.param.u64 	%rd13, [_Z15batchedSamplingiiiPPdS0_PiS_iS_S__param_6];
	ld.param.u32 	%r49, [_Z15batchedSamplingiiiPPdS0_PiS_iS_S__param_7];
	ld.param.u64 	%rd14, [_Z15batchedSamplingiiiPPdS0_PiS_iS_S__param_8];
	ld.param.u64 	%rd15, [_Z15batchedSamplingiiiPPdS0_PiS_iS_S__param_9];
	cvta.to.global.u64 	%rd1, %rd13;
	cvta.to.global.u64 	%rd2, %rd15;
	cvta.to.global.u64 	%rd3, %rd12;
	cvta.to.global.u64 	%rd4, %rd14;
	mov.u32 	%r50, %ctaid.x;
	div.u32 	%r1, %r50, %r48;
	mul.lo.s32 	%r51, %r1, %r48;
	sub.s32 	%r2, %r50, %r51;
	mov.u32 	%r3, %tid.x;
	setp.ge.u32 	%p1, %r3, %r49;
	@%p1 bra 	$L__BB0_2;
	mov.u32 	%r52, %tid.y;
	mad.lo.s32 	%r53, %r1, %r49, %r3;
	mad.lo.s32 	%r54, %r53, %r48, %r2;
	mad.lo.s32 	%r55, %r54, %r47, %r52;
	mul.wide.u32 	%rd16, %r55, 8;
	add.s64 	%rd17, %rd4, %rd16;
	mov.b64 	%rd18, 0;
	st.global.u64 	[%rd17], %rd18;
$L__BB0_2:
	bar.sync 	0;
	mov.u32 	%r5, %tid.y;
	cvta.to.global.u64 	%rd19, %rd11;
	mul.wide.u32 	%rd20, %r1, 8;
	add.s64 	%rd5, %rd19, %rd20;
	mad.lo.s32 	%r57, %r1, %r49, %r3;
	mul.lo.s32 	%r6, %r57, %r48;
	add.s32 	%r58, %r6, %r2;
	mul.lo.s32 	%r7, %r58, %r47;
	add.s32 	%r59, %r7, %r5;
	cvta.to.global.u64 	%rd21, %rd10;
	add.s64 	%rd6, %rd21, %rd20;
	mul.wide.u32 	%rd22, %r59, 8;
	add.s64 	%rd7, %rd4, %rd22;
	max.u32 	%r8, %r48, 1;
	and.b32  	%r9, %r47, 15;
	and.b32  	%r10, %r47, 7;
	and.b32  	%r11, %r47, -16;
	and.b32  	%r12, %r47, 3;
	neg.s32 	%r13, %r11;
	mov.b32 	%r171, 0;
$L__BB0_3:
	setp.ne.s32 	%p2, %r2, 0;
	@%p2 bra 	$L__BB0_5;
	add.s32 	%r65, %r171, %r51;
	mul.lo.s32 	%r66, %r65, %r48;
	mul.wide.u32 	%rd27, %r66, 4;
	add.s64 	%rd28, %rd3, %rd27;
	ld.global.u32 	%r172, [%rd28];
	mov.b32 	%r173, 0;
	bra.uni 	$L__BB0_6;
$L__BB0_5:
	add.s32 	%r60, %r171, %r51;
	mad.lo.s32 	%r61, %r60, %r48, %r2;
	mul.wide.u32 	%rd23, %r61, 4;
	add.s64 	%rd24, %rd3, %rd23;
	ld.global.u32 	%r62, [%rd24];
	add.s32 	%r63, %r61, -1;
	mul.wide.u32 	%rd25, %r63, 4;
	add.s64 	%rd26, %rd3, %rd25;
	ld.global.u32 	%r173, [%rd26];
	sub.s32 	%r172, %r62, %r173;
$L__BB0_6:
	setp.ge.u32 	%p3, %r3, %r49;
	setp.ge.u32 	%p4, %r5, %r172;
	or.pred  	%p5, %p3, %p4;
	@%p5 bra 	$L__BB0_22;
	setp.eq.s32 	%p6, %r47, 0;
	mov.f64 	%fd176, 0d0000000000000000;
	@%p6 bra 	$L__BB0_21;
	setp.lt.u32 	%p7, %r47, 16;
	ld.global.u64 	%rd29, [%rd5];
	cvta.to.global.u64 	%rd8, %rd29;
	add.s32 	%r69, %r173, %r5;
	mul.lo.s32 	%r20, %r69, %r47;
	add.s32 	%r70, %r6, %r171;
	mul.lo.s32 	%r21, %r70, %r47;
	mov.f64 	%fd176, 0d0000000000000000;
	mov.b32 	%r178, 0;
	@%p7 bra 	$L__BB0_11;
	add.s32 	%r174, %r20, 7;
	mov.f64 	%fd176, 0d0000000000000000;
	mov.b32 	%r176, 0;
	mov.u32 	%r175, %r13;
$L__BB0_10:
	.pragma "nounroll";
	add.s32 	%r72, %r174, -7;
	mul.wide.u32 	%rd30, %r72, 8;
	add.s64 	%rd31, %rd8, %rd30;
	ld.global.f64 	%fd31, [%rd31];
	add.s32 	%r73, %r176, %r21;
	mul.wide.u32 	%rd32, %r73, 8;
	add.s64 	%rd33, %rd1, %rd32;
	ld.global.f64 	%fd32, [%rd33];
	fma.rn.f64 	%fd33, %fd31, %fd32, %fd176;
	add.s32 	%r74, %r174, -6;
	mul.wide.u32 	%rd34, %r74, 8;
	add.s64 	%rd35, %rd8, %rd34;
	ld.global.f64 	%fd34, [%rd35];
	add.s32 	%r75, %r73, 1;
	mul.wide.u32 	%rd36, %r75, 8;
	add.s64 	%rd37, %rd1, %rd36;
	ld.global.f64 	%fd35, [%rd37];
	fma.rn.f64 	%fd36, %fd34, %fd35, %fd33;
	add.s32 	%r76, %r174, -5;
	mul.wide.u32 	%rd38, %r76, 8;
	add.s64 	%rd39, %rd8, %rd38;
	ld.global.f64 	%fd37, [%rd39];
	add.s32 	%r77, %r73, 2;
	mul.wide.u32 	%rd40, %r77, 8;
	add.s64 	%rd41, %rd1, %rd40;
	ld.global.f64 	%fd38, [%rd41];
	fma.rn.f64 	%fd39, %fd37, %fd38, %fd36;
	add.s32 	%r78, %r174, -4;
	mul.wide.u32 	%rd42, %r78, 8;
	add.s64 	%rd43, %rd8, %rd42;
	ld.global.f64 	%fd40, [%rd43];
	add.s32 	%r79, %r73, 3;
	mul.wide.u32 	%rd44, %r79, 8;
	add.s64 	%rd45, %rd1, %rd44;
	ld.global.f64 	%fd41, [%rd45];
	fma.rn.f64 	%fd42, %fd40, %fd41, %fd39;
	add.s32 	%r80, %r174, -3;
	mul.wide.u32 	%rd46, %r80, 8;
	add.s64 	%rd47, %rd8, %rd46;
	ld.global.f64 	%fd43, [%rd47];
	add.s32 	%r81, %r73, 4;
	mul.wide.u32 	%rd48, %r81, 8;
	add.s64 	%rd49, %rd1, %rd48;
	ld.global.f64 	%fd44, [%rd49];
	fma.rn.f64 	%fd45, %fd43, %fd44, %fd42;
	add.s32 	%r82, %r174, -2;
	mul.wide.u32 	%rd50, %r82, 8;
	add.s64 	%rd51, %rd8, %rd50;
	ld.global.f64 	%fd46, [%rd51];
	add.s32 	%r83, %r73, 5;
	mul.wide.u32 	%rd52, %r83, 8;
	add.s64 	%rd53, %rd1, %rd52;
	ld.global.f64 	%fd47, [%rd53];
	fma.rn.f64 	%fd48, %fd46, %fd47, %fd45;
	add.s32 	%r84, %r174, -1;
	mul.wide.u32 	%rd54, %r84, 8;
	add.s64 	%rd55, %rd8, %rd54;
	ld.global.f64 	%fd49, [%rd55];
	add.s32 	%r85, %r73, 6;
	mul.wide.u32 	%rd56, %r85, 8;
	add.s64 	%rd57, %rd1, %rd56;
	ld.global.f64 	%fd50, [%rd57];
	fma.rn.f64 	%fd51, %fd49, %fd50, %fd48;
	add.s32 	%r86, %r174, 8;
	mul.wide.u32 	%rd58, %r174, 8;
	add.s64 	%rd59, %rd8, %rd58;
	ld.global.f64 	%fd52, [%rd59];
	add.s32 	%r87, %r73, 7;
	mul.wide.u32 	%rd60, %r87, 8;
	add.s64 	%rd61, %rd1, %rd60;
	ld.global.f64 	%fd53, [%rd61];
	fma.rn.f64 	%fd54, %fd52, %fd53, %fd51;
	add.s32 	%r88, %r174, 1;
	mul.wide.u32 	%rd62, %r88, 8;
	add.s64 	%rd63, %rd8, %rd62;
	ld.global.f64 	%fd55, [%rd63];
	add.s32 	%r89, %r73, 8;
	mul.wide.u32 	%rd64, %r89, 8;
	add.s64 	%rd65, %rd1, %rd64;
	ld.global.f64 	%fd56, [%rd65];
	fma.rn.f64 	%fd57, %fd55, %fd56, %fd54;
	add.s32 	%r90, %r174, 2;
	mul.wide.u32 	%rd66, %r90, 8;
	add.s64 	%rd67, %rd8, %rd66;
	ld.global.f64 	%fd58, [%rd67];
	add.s32 	%r91, %r73, 9;
	mul.wide.u32 	%rd68, %r91, 8;
	add.s64 	%rd69, %rd1, %rd68;
	ld.global.f64 	%fd59, [%rd69];
	fma.rn.f64 	%fd60, %fd58, %fd59, %fd57;
	add.s32 	%r92, %r174, 3;
	mul.wide.u32 	%rd70, %r92, 8;
	add.s64 	%rd71, %rd8, %rd70;
	ld.global.f64 	%fd61, [%rd71];
	add.s32 	%r93, %r73, 10;
	mul.wide.u32 	%rd72, %r93, 8;
	add.s64 	%rd73, %rd1, %rd72;
	ld.global.f64 	%fd62, [%rd73];
	fma.rn.f64 	%fd63, %fd61, %fd62, %fd60;
	add.s32 	%r94, %r174, 4;
	mul.wide.u32 	%rd74, %r94, 8;
	add.s64 	%rd75, %rd8, %rd74;
	ld.global.f64 	%fd64, [%rd75];
	add.s32 	%r95, %r73, 11;
	mul.wide.u32 	%rd76, %r95, 8;
	add.s64 	%rd77, %rd1, %rd76;
	ld.global.f64 	%fd65, [%rd77];
	fma.rn.f64 	%fd66, %fd64, %fd65, %fd63;
	add.s32 	%r96, %r174, 5;
	mul.wide.u32 	%rd78, %r96, 8;
	add.s64 	%rd79, %rd8, %rd78;
	ld.global.f64 	%fd67, [%rd79];
	add.s32 	%r97, %r73, 12;
	mul.wide.u32 	%rd80, %r97, 8;
	add.s64 	%rd81, %rd1, %rd80;
	ld.global.f64 	%fd68, [%rd81];
	fma.rn.f64 	%fd69, %fd67, %fd68, %fd66;
	add.s32 	%r98, %r174, 6;
	mul.wide.u32 	%rd82, %r98, 8;
	add.s64 	%rd83, %rd8, %rd82;
	ld.global.f64 	%fd70, [%rd83];
	add.s32 	%r99, %r73, 13;
	mul.wide.u32 	%rd84, %r99, 8;
	add.s64 	%rd85, %rd1, %rd84;
	ld.global.f64 	%fd71, [%rd85];
	fma.rn.f64 	%fd72, %fd70, %fd71, %fd69;
	add.s32 	%r100, %r174, 7;
	mul.wide.u32 	%rd86, %r100, 8;
	add.s64 	%rd87, %rd8, %rd86;
	ld.global.f64 	%fd73, [%rd87];
	add.s32 	%r101, %r73, 14;
	mul.wide.u32 	%rd88, %r101, 8;
	add.s64 	%rd89, %rd1, %rd88;
	ld.global.f64 	%fd74, [%rd89];
	fma.rn.f64 	%fd75, %fd73, %fd74, %fd72;
	mul.wide.u32 	%rd90, %r86, 8;
	add.s64 	%rd91, %rd8, %rd90;
	ld.global.f64 	%fd76, [%rd91];
	add.s32 	%r102, %r73, 15;
	mul.wide.u32 	%rd92, %r102, 8;
	add.s64 	%rd93, %rd1, %rd92;
	ld.global.f64 	%fd77, [%rd93];
	fma.rn.f64 	%fd176, %fd76, %fd77, %fd75;
	add.s32 	%r176, %r176, 16;
	add.s32 	%r175, %r175, 16;
	add.s32 	%r174, %r174, 16;
	setp.ne.s32 	%p8, %r175, 0;
	mov.u32 	%r178, %r11;
	@%p8 bra 	$L__BB0_10;
$L__BB0_11:
	setp.eq.s32 	%p9, %r9, 0;
	@%p9 bra 	$L__BB0_21;
	add.s32 	%r103, %r9, -1;
	setp.lt.u32 	%p10, %r103, 7;
	@%p10 bra 	$L__BB0_14;
	add.s32 	%r104, %r178, %r20;
	mul.wide.u32 	%rd94, %r104, 8;
	add.s64 	%rd95, %rd8, %rd94;
	ld.global.f64 	%fd79, [%rd95];
	add.s32 	%r105, %r178, %r21;
	mul.wide.u32 	%rd96, %r105, 8;
	add.s64 	%rd97, %rd1, %rd96;
	ld.global.f64 	%fd80, [%rd97];
	fma.rn.f64 	%fd81, %fd79, %fd80, %fd176;
	add.s32 	%r106, %r104, 1;
	mul.wide.u32 	%rd98, %r106, 8;
	add.s64 	%rd99, %rd8, %rd98;
	ld.global.f64 	%fd82, [%rd99];
	add.s32 	%r107, %r105, 1;
	mul.wide.u32 	%rd100, %r107, 8;
	add.s64 	%rd101, %rd1, %rd100;
	ld.global.f64 	%fd83, [%rd101];
	fma.rn.f64 	%fd84, %fd82, %fd83, %fd81;
	add.s32 	%r108, %r104, 2;
	mul.wide.u32 	%rd102, %r108, 8;
	add.s64 	%rd103, %rd8, %rd102;
	ld.global.f64 	%fd85, [%rd103];
	add.s32 	%r109, %r105, 2;
	mul.wide.u32 	%rd104, %r109, 8;
	add.s64 	%rd105, %rd1, %rd104;
	ld.global.f64 	%fd86, [%rd105];
	fma.rn.f64 	%fd87, %fd85, %fd86, %fd84;
	add.s32 	%r110, %r104, 3;
	mul.wide.u32 	%rd106, %r110, 8;
	add.s64 	%rd107, %rd8, %rd106;
	ld.global.f64 	%fd88, [%rd107];
	add.s32 	%r111, %r105, 3;
	mul.wide.u32 	%rd108, %r111, 8;
	add.s64 	%rd109, %rd1, %rd108;
	ld.global.f64 	%fd89, [%rd109];
	fma.rn.f64 	%fd90, %fd88, %fd89, %fd87;
	add.s32 	%r112, %r104, 4;
	mul.wide.u32 	%rd110, %r112, 8;
	add.s64 	%rd111, %rd8, %rd110;
	ld.global.f64 	%fd91, [%rd111];
	add.s32 	%r113, %r105, 4;
	mul.wide.u32 	%rd112, %r113, 8;
	add.s64 	%rd113, %rd1, %rd112;
	ld.global.f64 	%fd92, [%rd113];
	fma.rn.f64 	%fd93, %fd91, %fd92, %fd90;
	add.s32 	%r114, %r104, 5;
	mul.wide.u32 	%rd114, %r114, 8;
	add.s64 	%rd115, %rd8, %rd114;
	ld.global.f64 	%fd94, [%rd115];
	add.s32 	%r115, %r105, 5;
	mul.wide.u32 	%rd116, %r115, 8;
	add.s64 	%rd117, %rd1, %rd116;
	ld.global.f64 	%fd95, [%rd117];
	fma.rn.f64 	%fd96, %fd94, %fd95, %fd93;
	add.s32 	%r116, %r104, 6;
	mul.wide.u32 	%rd118, %r116, 8;
	add.s64 	%rd119, %rd8, %rd118;
	ld.global.f64 	%fd97, [%rd119];
	add.s32 	%r117, %r105, 6;
	mul.wide.u32 	%rd120, %r117, 8;
	add.s64 	%rd121, %rd1, %rd120;
	ld.global.f64 	%fd98, [%rd121];
	fma.rn.f64 	%fd99, %fd97, %fd98, %fd96;
	add.s32 	%r118, %r104, 7;
	mul.wide.u32 	%rd122, %r118, 8;
	add.s64 	%rd123, %rd8, %rd122;
	ld.global.f64 	%fd100, [%rd123];
	add.s32 	%r119, %r105, 7;
	mul.wide.u32 	%rd124, %r119, 8;
	add.s64 	%rd125, %rd1, %rd124;
	ld.global.f64 	%fd101, [%rd125];
	fma.rn.f64 	%fd176, %fd100, %fd101, %fd99;
	add.s32 	%r178, %r178, 8;
$L__BB0_14:
	setp.eq.s32 	%p11, %r10, 0;
	@%p11 bra 	$L__BB0_21;
	add.s32 	%r120, %r10, -1;
	setp.lt.u32 	%p12, %r120, 3;
	@%p12 bra 	$L__BB0_17;
	add.s32 	%r121, %r178, %r20;
	mul.wide.u32 	%rd126, %r121, 8;
	add.s64 	%rd127, %rd8, %rd126;
	ld.global.f64 	%fd103, [%rd127];
	add.s32 	%r122, %r178, %r21;
	mul.wide.u32 	%rd128, %r122, 8;
	add.s64 	%rd129, %rd1, %rd128;
	ld.global.f64 	%fd104, [%rd129];
	fma.rn.f64 	%fd105, %fd103, %fd104, %fd176;
	add.s32 	%r123, %r121, 1;
	mul.wide.u32 	%rd130, %r123, 8;
	add.s64 	%rd131, %rd8, %rd130;
	ld.global.f64 	%fd106, [%rd131];
	add.s32 	%r124, %r122, 1;
	mul.wide.u32 	%rd132, %r124, 8;
	add.s64 	%rd133, %rd1, %rd132;
	ld.global.f64 	%fd107, [%rd133];
	fma.rn.f64 	%fd108, %fd106, %fd107, %fd105;
	add.s32 	%r125, %r121, 2;
	mul.wide.u32 	%rd134, %r125, 8;
	add.s64 	%rd135, %rd8, %rd134;
	ld.global.f64 	%fd109, [%rd135];
	add.s32 	%r126, %r122, 2;
	mul.wide.u32 	%rd136, %r126, 8;
	add.s64 	%rd137, %rd1, %rd136;
	ld.global.f64 	%fd110, [%rd137];
	fma.rn.f64 	%fd111, %fd109, %fd110, %fd108;
	add.s32 	%r127, %r121, 3;
	mul.wide.u32 	%rd138, %r127, 8;
	add.s64 	%rd139, %rd8, %rd138;
	ld.global.f64 	%fd112, [%rd139];
	add.s32 	%r128, %r122, 3;
	mul.wide.u32 	%rd140, %r128, 8;
	add.s64 	%rd141, %rd1, %rd140;
	ld.global.f64 	%fd113, [%rd141];
	fma.rn.f64 	%fd176, %fd112, %fd113, %fd111;
	add.s32 	%r178, %r178, 4;
$L__BB0_17:
	setp.eq.s32 	%p13, %r12, 0;
	@%p13 bra 	$L__BB0_21;
	setp.eq.s32 	%p14, %r12, 1;
	add.s32 	%r34, %r178, %r20;
	mul.wide.u32 	%rd142, %r34, 8;
	add.s64 	%rd143, %rd8, %rd142;
	ld.global.f64 	%fd114, [%rd143];
	add.s32 	%r35, %r178, %r21;
	mul.wide.u32 	%rd144, %r35, 8;
	add.s64 	%rd145, %rd1, %rd144;
	ld.global.f64 	%fd115, [%rd145];
	fma.rn.f64 	%fd176, %fd114, %fd115, %fd176;
	@%p14 bra 	$L__BB0_21;
	setp.eq.s32 	%p15, %r12, 2;
	add.s32 	%r129, %r34, 1;
	mul.wide.u32 	%rd146, %r129, 8;
	add.s64 	%rd147, %rd8, %rd146;
	ld.global.f64 	%fd116, [%rd147];
	add.s32 	%r130, %r35, 1;
	mul.wide.u32 	%rd148, %r130, 8;
	add.s64 	%rd149, %rd1, %rd148;
	ld.global.f64 	%fd117, [%rd149];
	fma.rn.f64 	%fd176, %fd116, %fd117, %fd176;
	@%p15 bra 	$L__BB0_21;
	add.s32 	%r131, %r34, 2;
	mul.wide.u32 	%rd150, %r131, 8;
	add.s64 	%rd151, %rd8, %rd150;
	ld.global.f64 	%fd118, [%rd151];
	add.s32 	%r132, %r35, 2;
	mul.wide.u32 	%rd152, %r132, 8;
	add.s64 	%rd153, %rd1, %rd152;
	ld.global.f64 	%fd119, [%rd153];
	fma.rn.f64 	%fd176, %fd118, %fd119, %fd176;
$L__BB0_21:
	add.s32 	%r133, %r7, %r5;
	mul.wide.u32 	%rd154, %r133, 8;
	add.s64 	%rd155, %rd2, %rd154;
	st.global.f64 	[%rd155], %fd176;
$L__BB0_22:
	setp.ge.u32 	%p16, %r3, %r49;
	bar.sync 	0;
	@%p16 bra 	$L__BB0_36;
	setp.eq.s32 	%p17, %r172, 0;
	mov.f64 	%fd184, 0d0000000000000000;
	@%p17 bra 	$L__BB0_35;
	ld.global.u64 	%rd156, [%rd6];
	cvta.to.global.u64 	%rd9, %rd156;
	and.b32  	%r36, %r172, 7;
	setp.lt.u32 	%p18, %r172, 8;
	mov.f64 	%fd184, 0d0000000000000000;
	mov.b32 	%r182, 0;
	@%p18 bra 	$L__BB0_27;
	mov.f64 	%fd184, 0d0000000000000000;
	mov.b32 	%r180, 0;
$L__BB0_26:
	.pragma "nounroll";
	add.s32 	%r136, %r180, %r173;
	mad.lo.s32 	%r137, %r136, %r47, %r5;
	mul.wide.u32 	%rd157, %r137, 8;
	add.s64 	%rd158, %rd9, %rd157;
	ld.global.f64 	%fd124, [%rd158];
	add.s32 	%r138, %r180, %r7;
	mul.wide.u32 	%rd159, %r138, 8;
	add.s64 	%rd160, %rd2, %rd159;
	ld.global.f64 	%fd125, [%rd160];
	fma.rn.f64 	%fd126, %fd124, %fd125, %fd184;
	add.s32 	%r139, %r137, %r47;
	mul.wide.u32 	%rd161, %r139, 8;
	add.s64 	%rd162, %rd9, %rd161;
	ld.global.f64 	%fd127, [%rd162];
	add.s32 	%r140, %r138, 1;
	mul.wide.u32 	%rd163, %r140, 8;
	add.s64 	%rd164, %rd2, %rd163;
	ld.global.f64 	%fd128, [%rd164];
	fma.rn.f64 	%fd129, %fd127, %fd128, %fd126;
	add.s32 	%r141, %r139, %r47;
	mul.wide.u32 	%rd165, %r141, 8;
	add.s64 	%rd166, %rd9, %rd165;
	ld.global.f64 	%fd130, [%rd166];
	add.s32 	%r142, %r138, 2;
	mul.wide.u32 	%rd167, %r142, 8;
	add.s64 	%rd168, %rd2, %rd167;
	ld.global.f64 	%fd131, [%rd168];
	fma.rn.f64 	%fd132, %fd130, %fd131, %fd129;
	add.s32 	%r143, %r141, %r47;
	mul.wide.u32 	%rd169, %r143, 8;
	add.s64 	%rd170, %rd9, %rd169;
	ld.global.f64 	%fd133, [%rd170];
	add.s32 	%r144, %r138, 3;
	mul.wide.u32 	%rd171, %r144, 8;
	add.s64 	%rd172, %rd2, %rd171;
	ld.global.f64 	%fd134, [%rd172];
	fma.rn.f64 	%fd135, %fd133, %fd134, %fd132;
	add.s32 	%r145, %r143, %r47;
	mul.wide.u32 	%rd173, %r145, 8;
	add.s64 	%rd174, %rd9, %rd173;
	ld.global.f64 	%fd136, [%rd174];
	add.s32 	%r146, %r138, 4;
	mul.wide.u32 	%rd175, %r146, 8;
	add.s64 	%rd176, %rd2, %rd175;
	ld.global.f64 	%fd137, [%rd176];
	fma.rn.f64 	%fd138, %fd136, %fd137, %fd135;
	add.s32 	%r147, %r145, %r47;
	mul.wide.u32 	%rd177, %r147, 8;
	add.s64 	%rd178, %rd9, %rd177;
	ld.global.f64 	%fd139, [%rd178];
	add.s32 	%r148, %r138, 5;
	mul.wide.u32 	%rd179, %r148, 8;
	add.s64 	%rd180, %rd2, %rd179;
	ld.global.f64 	%fd140, [%rd180];
	fma.rn.f64 	%fd141, %fd139, %fd140, %fd138;
	add.s32 	%r149, %r147, %r47;
	mul.wide.u32 	%rd181, %r149, 8;
	add.s64 	%rd182, %rd9, %rd181;
	ld.global.f64 	%fd142, [%rd182];
	add.s32 	%r150, %r138, 6;
	mul.wide.u32 	%rd183, %r150, 8;
	add.s64 	%rd184, %rd2, %rd183;
	ld.global.f64 	%fd143, [%rd184];
	fma.rn.f64 	%fd144, %fd142, %fd143, %fd141;
	add.s32 	%r151, %r149, %r47;
	mul.wide.u32 	%rd185, %r151, 8;
	add.s64 	%rd186, %rd9, %rd185;
	ld.global.f64 	%fd145, [%rd186];
	add.s32 	%r152, %r138, 7;
	mul.wide.u32 	%rd187, %r152, 8;
	add.s64 	%rd188, %rd2, %rd187;
	ld.global.f64 	%fd146, [%rd188];
	fma.rn.f64 	%fd184, %fd145, %fd146, %fd144;
	add.s32 	%r180, %r180, 8;
	and.b32  	%r182, %r172, -8;
	setp.ne.s32 	%p19, %r180, %r182;
	@%p19 bra 	$L__BB0_26;
$L__BB0_27:
	setp.eq.s32 	%p20, %r36, 0;
	@%p20 bra 	$L__BB0_35;
	and.b32  	%r41, %r172, 3;
	setp.lt.u32 	%p21, %r36, 4;
	@%p21 bra 	$L__BB0_30;
	add.s32 	%r153, %r182, %r173;
	mad.lo.s32 	%r154, %r153, %r47, %r5;
	mul.wide.u32 	%rd189, %r154, 8;
	add.s64 	%rd190, %rd9, %rd189;
	ld.global.f64 	%fd148, [%rd190];
	add.s32 	%r155, %r182, %r7;
	mul.wide.u32 	%rd191, %r155, 8;
	add.s64 	%rd192, %rd2, %rd191;
	ld.global.f64 	%fd149, [%rd192];
	fma.rn.f64 	%fd150, %fd148, %fd149, %fd184;
	add.s32 	%r156, %r154, %r47;
	mul.wide.u32 	%rd193, %r156, 8;
	add.s64 	%rd194, %rd9, %rd193;
	ld.global.f64 	%fd151, [%rd194];
	add.s32 	%r157, %r155, 1;
	mul.wide.u32 	%rd195, %r157, 8;
	add.s64 	%rd196, %rd2, %rd195;
	ld.global.f64 	%fd152, [%rd196];
	fma.rn.f64 	%fd153, %fd151, %fd152, %fd150;
	add.s32 	%r158, %r156, %r47;
	mul.wide.u32 	%rd197, %r158, 8;
	add.s64 	%rd198, %rd9, %rd197;
	ld.global.f64 	%fd154, [%rd198];
	add.s32 	%r159, %r155, 2;
	mul.wide.u32 	%rd199, %r159, 8;
	add.s64 	%rd200, %rd2, %rd199;
	ld.global.f64 	%fd155, [%rd200];
	fma.rn.f64 	%fd156, %fd154, %fd155, %fd153;
	add.s32 	%r160, %r158, %r47;
	mul.wide.u32 	%rd201, %r160, 8;
	add.s64 	%rd202, %rd9, %rd201;
	ld.global.f64 	%fd157, [%rd202];
	add.s32 	%r161, %r155, 3;
	mul.wide.u32 	%rd203, %r161, 8;
	add.s64 	%rd204, %rd2, %rd203;
	ld.global.f64 	%fd158, [%rd204];
	fma.rn.f64 	%fd184, %fd157, %fd158, %fd156;
	add.s32 	%r182, %r182, 4;
$L__BB0_30:
	setp.eq.s32 	%p22, %r41, 0;
	@%p22 bra 	$L__BB0_35;
	setp.eq.s32 	%p23, %r41, 1;
	@%p23 bra 	$L__BB0_33;
	add.s32 	%r162, %r182, %r173;
	mad.lo.s32 	%r163, %r162, %r47, %r5;
	mul.wide.u32 	%rd205, %r163, 8;
	add.s64 	%rd206, %rd9, %rd205;
	ld.global.f64 	%fd160, [%rd206];
	add.s32 	%r164, %r182, %r7;
	mul.wide.u32 	%rd207, %r164, 8;
	add.s64 	%rd208, %rd2, %rd207;
	ld.global.f64 	%fd161, [%rd208];
	fma.rn.f64 	%fd162, %fd160, %fd161, %fd184;
	add.s32 	%r165, %r163, %r47;
	mul.wide.u32 	%rd209, %r165, 8;
	add.s64 	%rd210, %rd9, %rd209;
	ld.global.f64 	%fd163, [%rd210];
	add.s32 	%r166, %r164, 1;
	mul.wide.u32 	%rd211, %r166, 8;
	add.s64 	%rd212, %rd2, %rd211;
	ld.global.f64 	%fd164, [%rd212];
	fma.rn.f64 	%fd184, %fd163, %fd164, %fd162;
	add.s32 	%r182, %r182, 2;
$L__BB0_33:
	and.b32  	%r167, %r172, 1;
	setp.eq.b32 	%p24, %r167, 1;
	not.pred 	%p25, %p24;
	@%p25 bra 	$L__BB0_35;
	add.s32 	%r168, %r182, %r173;
	mad.lo.s32 	%r169, %r168, %r47, %r5;
	mul.wide.u32 	%rd213, %r169, 8;
	add.s64 	%rd214, %rd9, %rd213;
	ld.global.f64 	%fd165, [%rd214];
	add.s32 	%r170, %r182, %r7;
	mul.wide.u32 	%rd215, %r170, 8;
	add.s64 	%rd216, %rd2, %rd215;
	ld.global.f64 	%fd166, [%rd216];
	fma.rn.f64 	%fd184, %fd165, %fd166, %fd184;
$L__BB0_35:
	ld.global.f64 	%fd167, [%rd7];
	add.f64 	%fd168, %fd184, %fd167;
	st.global.f64 	[%rd7], %fd168;
$L__BB0_36:
	bar.sync 	0;
	add.s32 	%r171, %r171, 1;
	setp.ne.s32 	%p26, %r171, %r8;
	@%p26 bra 	$L__BB0_3;
	ret;

}


// ===== COMPILED SASS (sm_100) =====

	.target	sm_100

	.elftype	@"ET_EXEC"


//--------------------- .note.nv.tkinfo           --------------------------
	.section	.note.nv.tkinfo,"",@"SHT_NOTE"
	.sectionflags	@"SHF_NOTE_NV_TKINFO"
	.tkinfo
        /*0018*/ 	.word	0x00000002
        /*0030*/ 	.string	""
        /*0030*/ 	.string	"ptxas"
        /*0030*/ 	.string	"Cuda compilation tools, release 13.0, V13.0.88"
        /*0030*/ 	.string	"Build cuda_13.0.r13.0/compiler.36424714_0"
        /*0030*/ 	.string	"-arch sm_100 -m 64 "



//--------------------- .note.nv.cuinfo           --------------------------
	.section	.note.nv.cuinfo,"",@"SHT_NOTE"
	.sectionflags	@"SHF_NOTE_NV_CUINFO"
        /*0018*/ 	.short	0x0002
        /*001a*/ 	.short	0x0064
        /*001c*/ 	.short	0x0082
	.zero		2


//--------------------- .nv.info                  --------------------------
	.section	.nv.info,"",@"SHT_CUDA_INFO"
	.align	4


	//----- nvinfo : EIATTR_REGCOUNT
	.align		4
        /*0000*/ 	.byte	0x04, 0x2f
        /*0002*/ 	.short	(.L_1 - .L_0)
	.align		4
.L_0:
        /*0004*/ 	.word	index@(_Z15batchedSamplingiiiPPdS0_PiS_iS_S_)
        /*0008*/ 	.word	0x00000020


	//----- nvinfo : EIATTR_FRAME_SIZE
	.align		4
.L_1:
        /*000c*/ 	.byte	0x04, 0x11
        /*000e*/ 	.short	(.L_3 - .L_2)
	.align		4
.L_2:
        /*0010*/ 	.word	index@(_Z15batchedSamplingiiiPPdS0_PiS_iS_S_)
        /*0014*/ 	.word	0x00000000


	//----- nvinfo : EIATTR_MIN_STACK_SIZE
	.align		4
.L_3:
        /*0018*/ 	.byte	0x04, 0x12
        /*001a*/ 	.short	(.L_5 - .L_4)
	.align		4
.L_4:
        /*001c*/ 	.word	index@(_Z15batchedSamplingiiiPPdS0_PiS_iS_S_)
        /*0020*/ 	.word	0x00000000
.L_5:


//--------------------- .nv.compat                --------------------------
	.section	.nv.compat,"",@"SHT_CUDA_COMPAT_INFO"
	.align	4
        /*0000*/ 	.byte	0x02, 0x09, 0x00, 0x00, 0x02, 0x02, 0x01, 0x00, 0x02, 0x05, 0x05, 0x00, 0x03, 0x07, 0x01, 0x01
        /*0010*/ 	.byte	0x02, 0x03, 0x00, 0x00, 0x02, 0x06, 0x01, 0x00, 0x04, 0x0b, 0x08, 0x00, 0x01, 0x00, 0x00, 0x00
        /*0020*/ 	.byte	0x00, 0x00, 0x00, 0x00


//--------------------- .nv.info._Z15batchedSamplingiiiPPdS0_PiS_iS_S_ --------------------------
	.section	.nv.info._Z15batchedSamplingiiiPPdS0_PiS_iS_S_,"",@"SHT_CUDA_INFO"
	.sectionflags	@""
	.align	4


	//----- nvinfo : EIATTR_CUDA_API_VERSION
	.align		4
        /*0000*/ 	.byte	0x04, 0x37
        /*0002*/ 	.short	(.L_7 - .L_6)
.L_6:
        /*0004*/ 	.word	0x00000082


	//----- nvinfo : EIATTR_KPARAM_INFO
	.align		4
.L_7:
        /*0008*/ 	.byte	0x04, 0x17
        /*000a*/ 	.short	(.L_9 - .L_8)
.L_8:
        /*000c*/ 	.word	0x00000000
        /*0010*/ 	.short	0x0009
        /*0012*/ 	.short	0x0040
        /*0014*/ 	.byte	0x00, 0xf5, 0x21, 0x00


	//----- nvinfo : EIATTR_KPARAM_INFO
	.align		4
.L_9:
        /*0018*/ 	.byte	0x04, 0x17
        /*001a*/ 	.short	(.L_11 - .L_10)
.L_10:
        /*001c*/ 	.word	0x00000000
        /*0020*/ 	.short	0x0008
        /*0022*/ 	.short	0x0038
        /*0024*/ 	.byte	0x00, 0xf5, 0x21, 0x00


	//----- nvinfo : EIATTR_KPARAM_INFO
	.align		4
.L_11:
        /*0028*/ 	.byte	0x04, 0x17
        /*002a*/ 	.short	(.L_13 - .L_12)
.L_12:
        /*002c*/ 	.word	0x00000000
        /*0030*/ 	.short	0x0007
        /*0032*/ 	.short	0x0030
        /*0034*/ 	.byte	0x00, 0xf0, 0x11, 0x00


	//----- nvinfo : EIATTR_KPARAM_INFO
	.align		4
.L_13:
        /*0038*/ 	.byte	0x04, 0x17
        /*003a*/ 	.short	(.L_15 - .L_14)
.L_14:
        /*003c*/ 	.word	0x00000000
        /*0040*/ 	.short	0x0006
        /*0042*/ 	.short	0x0028
        /*0044*/ 	.byte	0x00, 0xf5, 0x21, 0x00


	//----- nvinfo : EIATTR_KPARAM_INFO
	.align		4
.L_15:
        /*0048*/ 	.byte	0x04, 0x17
        /*004a*/ 	.short	(.L_17 - .L_16)
.L_16:
        /*004c*/ 	.word	0x00000000
        /*0050*/ 	.short	0x0005
        /*0052*/ 	.short	0x0020
        /*0054*/ 	.byte	0x00, 0xf5, 0x21, 0x00


	//----- nvinfo : EIATTR_KPARAM_INFO
	.align		4
.L_17:
        /*0058*/ 	.byte	0x04, 0x17
        /*005a*/ 	.short	(.L_19 - .L_18)
.L_18:
        /*005c*/ 	.word	0x00000000
        /*0060*/ 	.short	0x0004
        /*0062*/ 	.short	0x0018
        /*0064*/ 	.byte	0x00, 0xf5, 0x21, 0x00


	//----- nvinfo : EIATTR_KPARAM_INFO
	.align		4
.L_19:
        /*0068*/ 	.byte	0x04, 0x17
        /*006a*/ 	.short	(.L_21 - .L_20)
.L_20:
        /*006c*/ 	.word	0x00000000
        /*0070*/ 	.short	0x0003
        /*0072*/ 	.short	0x0010
        /*0074*/ 	.byte	0x00, 0xf5, 0x21, 0x00


	//----- nvinfo : EIATTR_KPARAM_INFO
	.align		4
.L_21:
        /*0078*/ 	.byte	0x04, 0x17
        /*007a*/ 	.short	(.L_23 - .L_22)
.L_22:
        /*007c*/ 	.word	0x00000000
        /*0080*/ 	.short	0x0002
        /*0082*/ 	.short	0x0008
        /*0084*/ 	.byte	0x00, 0xf0, 0x11, 0x00


	//----- nvinfo : EIATTR_KPARAM_INFO
	.align		4
.L_23:
        /*0088*/ 	.byte	0x04, 0x17
        /*008a*/ 	.short	(.L_25 - .L_24)
.L_24:
        /*008c*/ 	.word	0x00000000
        /*0090*/ 	.short	0x0001
        /*0092*/ 	.short	0x0004
        /*0094*/ 	.byte	0x00, 0xf0, 0x11, 0x00


	//----- nvinfo : EIATTR_KPARAM_INFO
	.align		4
.L_25:
        /*0098*/ 	.byte	0x04, 0x17
        /*009a*/ 	.short	(.L_27 - .L_26)
.L_26:
        /*009c*/ 	.word	0x00000000
        /*00a0*/ 	.short	0x0000
        /*00a2*/ 	.short	0x0000
        /*00a4*/ 	.byte	0x00, 0xf0, 0x11, 0x00


	//----- nvinfo : EIATTR_SPARSE_MMA_MASK
	.align		4
.L_27:
        /*00a8*/ 	.byte	0x03, 0x50
        /*00aa*/ 	.short	0x0000


	//----- nvinfo : EIATTR_MAXREG_COUNT
	.align		4
        /*00ac*/ 	.byte	0x03, 0x1b
        /*00ae*/ 	.short	0x00ff


	//----- nvinfo : EIATTR_NUM_BARRIERS
	.align		4
        /*00b0*/ 	.byte	0x02, 0x4c
        /*00b2*/ 	.byte	0x01
	.zero		1


	//----- nvinfo : EIATTR_MERCURY_ISA_VERSION
	.align		4
        /*00b4*/ 	.byte	0x03, 0x5f
        /*00b6*/ 	.short	0x0101


	//----- nvinfo : EIATTR_VRC_CTA_INIT_COUNT
	.align		4
        /*00b8*/ 	.byte	0x02, 0x4a
	.zero		1
	.zero		1


	//----- nvinfo : EIATTR_EXIT_INSTR_OFFSETS
	.align		4
        /*00bc*/ 	.byte	0x04, 0x1c
        /*00be*/ 	.short	(.L_29 - .L_28)


	//   ....[0]....
.L_28:
        /*00c0*/ 	.word	0x00001f40


	//----- nvinfo : EIATTR_CRS_STACK_SIZE
	.align		4
.L_29:
        /*00c4*/ 	.byte	0x04, 0x1e
        /*00c6*/ 	.short	(.L_31 - .L_30)
.L_30:
        /*00c8*/ 	.word	0x00000000


	//----- nvinfo : EIATTR_CBANK_PARAM_SIZE
	.align		4
.L_31:
        /*00cc*/ 	.byte	0x03, 0x19
        /*00ce*/ 	.short	0x0048


	//----- nvinfo : EIATTR_PARAM_CBANK
	.align		4
        /*00d0*/ 	.byte	0x04, 0x0a
        /*00d2*/ 	.short	(.L_33 - .L_32)
	.align		4
.L_32:
        /*00d4*/ 	.word	index@(.nv.constant0._Z15batchedSamplingiiiPPdS0_PiS_iS_S_)
        /*00d8*/ 	.short	0x0380
        /*00da*/ 	.short	0x0048


	//----- nvinfo : EIATTR_SW_WAR
	.align		4
.L_33:
        /*00dc*/ 	.byte	0x04, 0x36
        /*00de*/ 	.short	(.L_35 - .L_34)
.L_34:
        /*00e0*/ 	.word	0x00000008
.L_35:


//--------------------- .nv.callgraph             --------------------------
	.section	.nv.callgraph,"",@"SHT_CUDA_CALLGRAPH"
	.align	4
	.sectionentsize	8
	.align		4
        /*0000*/ 	.word	0x00000000
	.align		4
        /*0004*/ 	.word	0xffffffff
	.align		4
        /*0008*/ 	.word	0x00000000
	.align		4
        /*000c*/ 	.word	0xfffffffe
	.align		4
        /*0010*/ 	.word	0x00000000
	.align		4
        /*0014*/ 	.word	0xfffffffd
	.align		4
        /*0018*/ 	.word	0x00000000
	.align		4
        /*001c*/ 	.word	0xfffffffc


//--------------------- .text._Z15batchedSamplingiiiPPdS0_PiS_iS_S_ --------------------------
	.section	.text._Z15batchedSamplingiiiPPdS0_PiS_iS_S_,"ax",@progbits
	.align	128
.text._Z15batchedSamplingiiiPPdS0_PiS_iS_S_:
        .type           _Z15batchedSamplingiiiPPdS0_PiS_iS_S_,@function
        .size           _Z15batchedSamplingiiiPPdS0_PiS_iS_S_,(.L_x_15 - _Z15batchedSamplingiiiPPdS0_PiS_iS_S_)
        .other          _Z15batchedSamplingiiiPPdS0_PiS_iS_S_,@"STO_CUDA_ENTRY STV_DEFAULT"
_Z15batchedSamplingiiiPPdS0_PiS_iS_S_:
[----:B------:R-:W-:Y:S08]  /*0000*/  LDC R1, c[0x0][0x37c] ;  /* 0x0000df00ff017b82 */ /* 0x000ff00000000800 */
[----:B------:R-:W0:Y:S01]  /*0010*/  LDC R6, c[0x0][0x388] ;  /* 0x0000e200ff067b82 */ /* 0x000e220000000800 */
[----:B------:R-:W1:Y:S01]  /*0020*/  S2R R7, SR_TID.X ;  /* 0x0000000000077919 */ /* 0x000e620000002100 */
[----:B------:R-:W1:Y:S01]  /*0030*/  LDCU UR5, c[0x0][0x3b0] ;  /* 0x00007600ff0577ac */ /* 0x000e620008000800 */
[----:B------:R-:W2:Y:S05]  /*0040*/  LDCU UR6, c[0x0][0x380] ;  /* 0x00007000ff0677ac */ /* 0x000eaa0008000800 */
[----:B------:R-:W3:Y:S01]  /*0050*/  S2UR UR4, SR_CTAID.X ;  /* 0x00000000000479c3 */ /* 0x000ee20000002500 */
[----:B------:R-:W4:Y:S07]  /*0060*/  LDCU.64 UR12, c[0x0][0x358] ;  /* 0x00006b00ff0c77ac */ /* 0x000f2e0008000a00 */
[----:B------:R-:W5:Y:S01]  /*0070*/  LDC.64 R8, c[0x0][0x3b8] ;  /* 0x0000ee00ff087b82 */ /* 0x000f620000000a00 */
[----:B0-----:R-:W0:Y:S01]  /*0080*/  I2F.U32.RP R4, R6 ;  /* 0x0000000600047306 */ /* 0x001e220000209000 */
[----:B------:R-:W-:-:S06]  /*0090*/  ISETP.NE.U32.AND P0, PT, R6, RZ, PT ;  /* 0x000000ff0600720c */ /* 0x000fcc0003f05070 */
[----:B------:R-:W4:Y:S01]  /*00a0*/  LDC.64 R10, c[0x0][0x398] ;  /* 0x0000e600ff0a7b82 */ /* 0x000f220000000a00 */
[----:B--2---:R-:W-:Y:S02]  /*00b0*/  ULOP3.LUT UR7, UR6, 0xf, URZ, 0xc0, !UPT ;  /* 0x0000000f06077892 */ /* 0x004fe4000f8ec0ff */
[----:B------:R-:W-:Y:S02]  /*00c0*/  ULOP3.LUT UR8, UR6, 0x7, URZ, 0xc0, !UPT ;  /* 0x0000000706087892 */ /* 0x000fe4000f8ec0ff */
[----:B------:R-:W-:-:S03]  /*00d0*/  ULOP3.LUT UR9, UR6, 0xfffffff0, URZ, 0xc0, !UPT ;  /* 0xfffffff006097892 */ /* 0x000fc6000f8ec0ff */
[----:B------:R-:W2:Y:S01]  /*00e0*/  LDC.64 R12, c[0x0][0x390] ;  /* 0x0000e400ff0c7b82 */ /* 0x000ea20000000a00 */
[----:B0-----:R-:W0:Y:S02]  /*00f0*/  MUFU.RCP R4, R4 ;  /* 0x0000000400047308 */ /* 0x001e240000001000 */
[----:B0-----:R-:W-:-:S06]  /*0100*/  IADD3 R2, PT, PT, R4, 0xffffffe, RZ ;  /* 0x0ffffffe04027810 */ /* 0x001fcc0007ffe0ff */
[----:B------:R0:W3:Y:S02]  /*0110*/  F2I.FTZ.U32.TRUNC.NTZ R3, R2 ;  /* 0x0000000200037305 */ /* 0x0000e4000021f000 */
[----:B0-----:R-:W-:Y:S01]  /*0120*/  HFMA2 R2, -RZ, RZ, 0, 0 ;  /* 0x00000000ff027431 */ /* 0x001fe200000001ff */
[----:B---3--:R-:W-:-:S05]  /*0130*/  IADD3 R5, PT, PT, RZ, -R3, RZ ;  /* 0x80000003ff057210 */ /* 0x008fca0007ffe0ff */
[----:B------:R-:W-:-:S04]  /*0140*/  IMAD R5, R5, R6, RZ ;  /* 0x0000000605057224 */ /* 0x000fc800078e02ff */
[----:B------:R-:W-:Y:S02]  /*0150*/  IMAD.HI.U32 R0, R3, R5, R2 ;  /* 0x0000000503007227 */ /* 0x000fe400078e0002 */
[----:B------:R-:W0:Y:S04]  /*0160*/  S2R R2, SR_TID.Y ;  /* 0x0000000000027919 */ /* 0x000e280000002200 */
[----:B------:R-:W-:-:S05]  /*0170*/  IMAD.HI.U32 R0, R0, UR4, RZ ;  /* 0x0000000400007c27 */ /* 0x000fca000f8e00ff */
[----:B------:R-:W-:-:S05]  /*0180*/  IADD3 R3, PT, PT, -R0, RZ, RZ ;  /* 0x000000ff00037210 */ /* 0x000fca0007ffe1ff */
[----:B------:R-:W-:-:S05]  /*0190*/  IMAD R3, R6, R3, UR4 ;  /* 0x0000000406037e24 */ /* 0x000fca000f8e0203 */
[----:B------:R-:W-:-:S13]  /*01a0*/  ISETP.GE.U32.AND P2, PT, R3, R6, PT ;  /* 0x000000060300720c */ /* 0x000fda0003f46070 */
[-C--:B------:R-:W-:Y:S02]  /*01b0*/  @P2 IADD3 R3, PT, PT, R3, -R6.reuse, RZ ;  /* 0x8000000603032210 */ /* 0x080fe40007ffe0ff */
[----:B------:R-:W-:Y:S02]  /*01c0*/  @P2 IADD3 R0, PT, PT, R0, 0x1, RZ ;  /* 0x0000000100002810 */ /* 0x000fe40007ffe0ff */
[----:B------:R-:W-:Y:S02]  /*01d0*/  ISETP.GE.U32.AND P1, PT, R3, R6, PT ;  /* 0x000000060300720c */ /* 0x000fe40003f26070 */
[----:B-1----:R-:W-:-:S11]  /*01e0*/  ISETP.GE.U32.AND P2, PT, R7, UR5, PT ;  /* 0x0000000507007c0c */ /* 0x002fd6000bf46070 */
[----:B------:R-:W-:Y:S02]  /*01f0*/  @P1 IADD3 R0, PT, PT, R0, 0x1, RZ ;  /* 0x0000000100001810 */ /* 0x000fe40007ffe0ff */
[----:B------:R-:W-:-:S04]  /*0200*/  @!P0 LOP3.LUT R0, RZ, R6, RZ, 0x33, !PT ;  /* 0x00000006ff008212 */ /* 0x000fc800078e33ff */
[C---:B------:R-:W-:Y:S01]  /*0210*/  IADD3 R3, PT, PT, -R0.reuse, RZ, RZ ;  /* 0x000000ff00037210 */ /* 0x040fe20007ffe1ff */
[C---:B------:R-:W-:Y:S02]  /*0220*/  @!P2 IMAD R4, R0.reuse, UR5, R7 ;  /* 0x000000050004ac24 */ /* 0x040fe4000f8e0207 */
[----:B----4-:R-:W-:-:S04]  /*0230*/  IMAD.WIDE.U32 R10, R0, 0x8, R10 ;  /* 0x00000008000a7825 */ /* 0x010fc800078e000a */
[----:B------:R-:W-:Y:S01]  /*0240*/  IMAD R3, R6, R3, UR4 ;  /* 0x0000000406037e24 */ /* 0x000fe2000f8e0203 */
[----:B------:R-:W-:Y:S01]  /*0250*/  UMOV UR4, URZ ;  /* 0x000000ff00047c82 */ /* 0x000fe20008000000 */
[----:B--2---:R-:W-:-:S04]  /*0260*/  IMAD.WIDE.U32 R12, R0, 0x8, R12 ;  /* 0x00000008000c7825 */ /* 0x004fc800078e000c */
[----:B------:R-:W-:Y:S02]  /*0270*/  @!P2 IMAD R5, R4, R6, R3 ;  /* 0x000000060405a224 */ /* 0x000fe400078e0203 */
[----:B------:R-:W-:Y:S02]  /*0280*/  IMAD R4, R0, UR5, R7 ;  /* 0x0000000500047c24 */ /* 0x000fe4000f8e0207 */
[----:B0-----:R-:W-:Y:S01]  /*0290*/  @!P2 IMAD R5, R5, UR6, R2 ;  /* 0x000000060505ac24 */ /* 0x001fe2000f8e0202 */
[----:B------:R-:W-:-:S03]  /*02a0*/  ULOP3.LUT UR6, UR6, 0x3, URZ, 0xc0, !UPT ;  /* 0x0000000306067892 */ /* 0x000fc6000f8ec0ff */
[----:B-----5:R-:W-:-:S04]  /*02b0*/  @!P2 IMAD.WIDE.U32 R8, R5, 0x8, R8 ;  /* 0x000000080508a825 */ /* 0x020fc800078e0008 */
[----:B------:R-:W-:Y:S01]  /*02c0*/  IMAD R5, R4, R6, R3 ;  /* 0x0000000604057224 */ /* 0x000fe200078e0203 */
[----:B------:R0:W-:Y:S01]  /*02d0*/  @!P2 STG.E.64 desc[UR12][R8.64], RZ ;  /* 0x000000ff0800a986 */ /* 0x0001e2000c101b0c */
[----:B------:R-:W-:Y:S06]  /*02e0*/  BAR.SYNC.DEFER_BLOCKING 0x0 ;  /* 0x0000000000007b1d */ /* 0x000fec0000010000 */
.L_x_13:
[----:B0-----:R-:W0:Y:S01]  /*02f0*/  LDC R25, c[0x0][0x388] ;  /* 0x0000e200ff197b82 */ /* 0x001e220000000800 */
[----:B------:R-:W-:Y:S01]  /*0300*/  ISETP.NE.AND P0, PT, R3, RZ, PT ;  /* 0x000000ff0300720c */ /* 0x000fe20003f05270 */
[----:B-1----:R-:W1:Y:S06]  /*0310*/  LDCU UR5, c[0x0][0x3b0] ;  /* 0x00007600ff0577ac */ /* 0x002e6c0008000800 */
[----:B------:R-:W2:Y:S06]  /*0320*/  LDC.64 R6, c[0x0][0x3a0] ;  /* 0x0000e800ff067b82 */ /* 0x000eac0000000a00 */
[----:B0-----:R-:W-:-:S04]  /*0330*/  @!P0 IMAD R8, R0, R25, UR4 ;  /* 0x0000000400088e24 */ /* 0x001fc8000f8e0219 */
[-C--:B-----5:R-:W-:Y:S02]  /*0340*/  @!P0 IMAD R15, R8, R25.reuse, RZ ;  /* 0x00000019080f8224 */ /* 0x0a0fe400078e02ff */
[----:B------:R-:W-:Y:S02]  /*0350*/  @P0 IMAD R8, R0, R25, UR4 ;  /* 0x0000000400080e24 */ /* 0x000fe4000f8e0219 */
[----:B--2---:R-:W-:-:S04]  /*0360*/  @!P0 IMAD.WIDE.U32 R14, R15, 0x4, R6 ;  /* 0x000000040f0e8825 */ /* 0x004fc800078e0006 */
[----:B------:R-:W-:Y:S01]  /*0370*/  @P0 IMAD R17, R8, R25, R3 ;  /* 0x0000001908110224 */ /* 0x000fe200078e0203 */
[----:B------:R-:W2:Y:S04]  /*0380*/  @!P0 LDG.E R9, desc[UR12][R14.64] ;  /* 0x0000000c0e098981 */ /* 0x000ea8000c1e1900 */
[C---:B------:R-:W-:Y:S01]  /*0390*/  @P0 IADD3 R19, PT, PT, R17.reuse, -0x1, RZ ;  /* 0xffffffff11130810 */ /* 0x040fe20007ffe0ff */
[----:B------:R-:W-:-:S04]  /*03a0*/  @P0 IMAD.WIDE.U32 R16, R17, 0x4, R6 ;  /* 0x0000000411100825 */ /* 0x000fc800078e0006 */
[----:B------:R-:W-:Y:S01]  /*03b0*/  @P0 IMAD.WIDE.U32 R18, R19, 0x4, R6 ;  /* 0x0000000413120825 */ /* 0x000fe200078e0006 */
[----:B------:R-:W-:Y:S01]  /*03c0*/  @!P0 MOV R7, RZ ;  /* 0x000000ff00078202 */ /* 0x000fe20000000f00 */
[----:B------:R-:W3:Y:S05]  /*03d0*/  @P0 LDG.E R16, desc[UR12][R16.64] ;  /* 0x0000000c10100981 */ /* 0x000eea000c1e1900 */
[----:B------:R-:W3:Y:S01]  /*03e0*/  @P0 LDG.E R7, desc[UR12][R18.64] ;  /* 0x0000000c12070981 */ /* 0x000ee2000c1e1900 */
[----:B------:R-:W1:Y:S01]  /*03f0*/  S2R R6, SR_TID.X ;  /* 0x0000000000067919 */ /* 0x000e620000002100 */
[----:B------:R-:W-:Y:S01]  /*0400*/  BSSY.RECONVERGENT B0, `(.L_x_0) ;  /* 0x000010e000007945 */ /* 0x000fe20003800200 */
[----:B---3--:R-:W-:-:S04]  /*0410*/  @P0 IADD3 R9, PT, PT, R16, -R7, RZ ;  /* 0x8000000710090210 */ /* 0x008fc80007ffe0ff */
[----:B--2---:R-:W-:-:S04]  /*0420*/  ISETP.GE.U32.AND P0, PT, R2, R9, PT ;  /* 0x000000090200720c */ /* 0x004fc80003f06070 */
[----:B-1----:R-:W-:-:S13]  /*0430*/  ISETP.GE.U32.OR P0, PT, R6, UR5, P0 ;  /* 0x0000000506007c0c */ /* 0x002fda0008706470 */
[----:B------:R-:W-:Y:S05]  /*0440*/  @P0 BRA `(.L_x_1) ;  /* 0x0000001000240947 */ /* 0x000fea0003800000 */
[----:B------:R-:W0:Y:S01]  /*0450*/  LDCU UR11, c[0x0][0x380] ;  /* 0x00007000ff0b77ac */ /* 0x000e220008000800 */
[----:B------:R-:W-:Y:S01]  /*0460*/  CS2R R22, SRZ ;  /* 0x0000000000167805 */ /* 0x000fe2000001ff00 */
[----:B0-----:R-:W-:-:S09]  /*0470*/  UISETP.NE.AND UP0, UPT, UR11, URZ, UPT ;  /* 0x000000ff0b00728c */ /* 0x001fd2000bf05270 */
[----:B------:R-:W-:Y:S05]  /*0480*/  BRA.U !UP0, `(.L_x_2) ;  /* 0x0000001108047547 */ /* 0x000fea000b800000 */
[----:B------:R0:W5:Y:S01]  /*0490*/  LDG.E.64 R14, desc[UR12][R10.64] ;  /* 0x0000000c0a0e7981 */ /* 0x000162000c1e1b00 */
[----:B------:R-:W-:Y:S01]  /*04a0*/  UISETP.GE.U32.AND UP0, UPT, UR11, 0x10, UPT ;  /* 0x000000100b00788c */ /* 0x000fe2000bf06070 */
[----:B------:R-:W-:Y:S02]  /*04b0*/  HFMA2 R6, -RZ, RZ, 0, 0 ;  /* 0x00000000ff067431 */ /* 0x000fe400000001ff */
[----:B------:R-:W-:Y:S01]  /*04c0*/  IMAD R25, R4, R25, UR4 ;  /* 0x0000000404197e24 */ /* 0x000fe2000f8e0219 */
[----:B------:R-:W-:Y:S02]  /*04d0*/  IADD3 R27, PT, PT, R2, R7, RZ ;  /* 0x00000007021b7210 */ /* 0x000fe40007ffe0ff */
[----:B------:R-:W-:-:S03]  /*04e0*/  CS2R R22, SRZ ;  /* 0x0000000000167805 */ /* 0x000fc6000001ff00 */
[----:B0-----:R-:W-:Y:S05]  /*04f0*/  BRA.U !UP0, `(.L_x_3) ;  /* 0x0000000508f07547 */ /* 0x001fea000b800000 */
[----:B------:R-:W-:Y:S02]  /*0500*/  MOV R6, UR11 ;  /* 0x0000000b00067c02 */ /* 0x000fe40008000f00 */
[----:B------:R-:W-:Y:S01]  /*0510*/  CS2R R22, SRZ ;  /* 0x0000000000167805 */ /* 0x000fe2000001ff00 */
[----:B------:R-:W-:Y:S01]  /*0520*/  UIADD3 UR10, UPT, UPT, -UR9, URZ, URZ ;  /* 0x000000ff090a7290 */ /* 0x000fe2000fffe1ff */
[----:B------:R-:W-:Y:S01]  /*0530*/  UMOV UR5, URZ ;  /* 0x000000ff00057c82 */ /* 0x000fe20008000000 */
[----:B------:R-:W-:-:S10]  /*0540*/  IMAD R6, R27, R6, 0x7 ;  /* 0x000000071b067424 */ /* 0x000fd400078e0206 */
.L_x_4:
[----:B------:R-:W0:Y:S01]  /*0550*/  LDC.64 R16, c[0x0][0x3a8] ;  /* 0x0000ea00ff107b82 */ /* 0x000e220000000a00 */
[----:B------:R-:W-:Y:S02]  /*0560*/  MOV R8, UR5 ;  /* 0x0000000500087c02 */ /* 0x000fe40008000f00 */
[----:B------:R-:W-:-:S03]  /*0570*/  IADD3 R19, PT, PT, R6, -0x7, RZ ;  /* 0xfffffff906137810 */ /* 0x000fc60007ffe0ff */
[----:B------:R-:W-:Y:S02]  /*0580*/  IMAD R8, R25, UR11, R8 ;  /* 0x0000000b19087c24 */ /* 0x000fe4000f8e0208 */
[----:B-----5:R-:W-:-:S06]  /*0590*/  IMAD.WIDE.U32 R18, R19, 0x8, R14 ;  /* 0x0000000813127825 */ /* 0x020fcc00078e000e */
[----:B------:R-:W2:Y:S01]  /*05a0*/  LDG.E.64 R18, desc[UR12][R18.64] ;  /* 0x0000000c12127981 */ /* 0x000ea2000c1e1b00 */
[----:B0-----:R-:W-:-:S05]  /*05b0*/  IMAD.WIDE.U32 R28, R8, 0x8, R16 ;  /* 0x00000008081c7825 */ /* 0x001fca00078e0010 */
[----:B------:R-:W2:Y:S02]  /*05c0*/  LDG.E.64 R20, desc[UR12][R28.64] ;  /* 0x0000000c1c147981 */ /* 0x000ea4000c1e1b00 */
[----:B--2---:R-:W-:Y:S01]  /*05d0*/  DFMA R20, R18, R20, R22 ;  /* 0x000000141214722b */ /* 0x004fe20000000016 */
[----:B------:R-:W-:Y:S02]  /*05e0*/  IADD3 R23, PT, PT, R6, -0x6, RZ ;  /* 0xfffffffa06177810 */ /* 0x000fe40007ffe0ff */
[----:B------:R-:W-:-:S03]  /*05f0*/  IADD3 R22, PT, PT, R8, 0x1, RZ ;  /* 0x0000000108167810 */ /* 0x000fc60007ffe0ff */
[----:B------:R-:W-:-:S04]  /*0600*/  IMAD.WIDE.U32 R18, R23, 0x8, R14 ;  /* 0x0000000817127825 */ /* 0x000fc800078e000e */
[----:B------:R-:W-:Y:S02]  /*0610*/  IMAD.WIDE.U32 R22, R22, 0x8, R16 ;  /* 0x0000000816167825 */ /* 0x000fe400078e0010 */
[----:B------:R-:W2:Y:S04]  /*0620*/  LDG.E.64 R18, desc[UR12][R18.64] ;  /* 0x0000000c12127981 */ /* 0x000ea8000c1e1b00 */
[----:B------:R-:W2:Y:S02]  /*0630*/  LDG.E.64 R22, desc[UR12][R22.64] ;  /* 0x0000000c16167981 */ /* 0x000ea4000c1e1b00 */
[----:B--2---:R-:W-:Y:S01]  /*0640*/  DFMA R22, R18, R22, R20 ;  /* 0x000000161216722b */ /* 0x004fe20000000014 */
[----:B------:R-:W-:Y:S02]  /*0650*/  IADD3 R21, PT, PT, R6, -0x5, RZ ;  /* 0xfffffffb06157810 */ /* 0x000fe40007ffe0ff */
[----:B------:R-:W-:-:S03]  /*0660*/  IADD3 R20, PT, PT, R8, 0x2, RZ ;  /* 0x0000000208147810 */ /* 0x000fc60007ffe0ff */
[----:B------:R-:W-:-:S04]  /*0670*/  IMAD.WIDE.U32 R28, R21, 0x8, R14 ;  /* 0x00000008151c7825 */ /* 0x000fc800078e000e */
[----:B------:R-:W-:Y:S01]  /*0680*/  IMAD.WIDE.U32 R20, R20, 0x8, R16 ;  /* 0x0000000814147825 */ /* 0x000fe200078e0010 */
[----:B------:R0:W2:Y:S05]  /*0690*/  LDG.E.64 R18, desc[UR12][R28.64] ;  /* 0x0000000c1c127981 */ /* 0x0000aa000c1e1b00 */
[----:B------:R-:W2:Y:S01]  /*06a0*/  LDG.E.64 R20, desc[UR12][R20.64] ;  /* 0x0000000c14147981 */ /* 0x000ea2000c1e1b00 */
[----:B------:R-:W-:Y:S02]  /*06b0*/  IADD3 R24, PT, PT, R6, -0x4, RZ ;  /* 0xfffffffc06187810 */ /* 0x000fe40007ffe0ff */
[----:B------:R-:W-:-:S05]  /*06c0*/  IADD3 R26, PT, PT, R8, 0x3, RZ ;  /* 0x00000003081a7810 */ /* 0x000fca0007ffe0ff */
[----:B0-----:R-:W-:Y:S01]  /*06d0*/  IMAD.WIDE.U32 R28, R26, 0x8, R16 ;  /* 0x000000081a1c7825 */ /* 0x001fe200078e0010 */
[----:B--2---:R-:W-:-:S03]  /*06e0*/  DFMA R20, R18, R20, R22 ;  /* 0x000000141214722b */ /* 0x004fc60000000016 */
[----:B------:R-:W-:Y:S01]  /*06f0*/  IMAD.WIDE.U32 R18, R24, 0x8, R14 ;  /* 0x0000000818127825 */ /* 0x000fe200078e000e */
[----:B------:R-:W2:Y:S05]  /*0700*/  LDG.E.64 R22, desc[UR12][R28.64] ;  /* 0x0000000c1c167981 */ /* 0x000eaa000c1e1b00 */
[----:B------:R-:W2:Y:S01]  /*0710*/  LDG.E.64 R18, desc[UR12][R18.64] ;  /* 0x0000000c12127981 */ /* 0x000ea2000c1e1b00 */
[----:B------:R-:W-:Y:S02]  /*0720*/  IADD3 R24, PT, PT, R6, -0x3, RZ ;  /* 0xfffffffd06187810 */ /* 0x000fe40007ffe0ff */
[----:B------:R-:W-:Y:S01]  /*0730*/  IADD3 R26, PT, PT, R8, 0x4, RZ ;  /* 0x00000004081a7810 */ /* 0x000fe20007ffe0ff */
[----:B--2---:R-:W-:-:S02]  /*0740*/  DFMA R22, R18, R22, R20 ;  /* 0x000000161216722b */ /* 0x004fc40000000014 */
        /* <DEDUP_REMOVED lines=17> */
[----:B------:R-:W2:Y:S01]  /*0860*/  LDG.E.64 R20, desc[UR12][R20.64] ;  /* 0x0000000c14147981 */ /* 0x000ea2000c1e1b00 */
[----:B------:R-:W-:Y:S01]  /*0870*/  IADD3 R24, PT, PT, R8, 0x7, RZ ;  /* 0x0000000708187810 */ /* 0x000fe20007ffe0ff */
[----:B------:R-:W-:Y:S01]  /*0880*/  IMAD.WIDE.U32 R28, R6, 0x8, R14 ;  /* 0x00000008061c7825 */ /* 0x000fe200078e000e */
[----:B--2---:R-:W-:-:S03]  /*0890*/  DFMA R20, R18, R20, R22 ;  /* 0x000000141214722b */ /* 0x004fc60000000016 */
[----:B------:R-:W-:Y:S01]  /*08a0*/  IMAD.WIDE.U32 R22, R24, 0x8, R16 ;  /* 0x0000000818167825 */ /* 0x000fe200078e0010 */
[----:B------:R0:W2:Y:S05]  /*08b0*/  LDG.E.64 R18, desc[UR12][R28.64] ;  /* 0x0000000c1c127981 */ /* 0x0000aa000c1e1b00 */
[----:B------:R-:W2:Y:S01]  /*08c0*/  LDG.E.64 R22, desc[UR12][R22.64] ;  /* 0x0000000c16167981 */ /* 0x000ea2000c1e1b00 */
[----:B------:R-:W-:Y:S02]  /*08d0*/  IADD3 R24, PT, PT, R6, 0x1, RZ ;  /* 0x0000000106187810 */ /* 0x000fe40007ffe0ff */
[----:B------:R-:W-:-:S05]  /*08e0*/  IADD3 R26, PT, PT, R8, 0x8, RZ ;  /* 0x00000008081a7810 */ /* 0x000fca0007ffe0ff */
[----:B0-----:R-:W-:Y:S01]  /*08f0*/  IMAD.WIDE.U32 R28, R26, 0x8, R16 ;  /* 0x000000081a1c7825 */ /* 0x001fe200078e0010 */
[----:B--2---:R-:W-:-:S03]  /*0900*/  DFMA R22, R18, R22, R20 ;  /* 0x000000161216722b */ /* 0x004fc60000000014 */
[----:B------:R-:W-:Y:S01]  /*0910*/  IMAD.WIDE.U32 R18, R24, 0x8, R14 ;  /* 0x0000000818127825 */ /* 0x000fe200078e000e */
[----:B------:R-:W2:Y:S05]  /*0920*/  LDG.E.64 R20, desc[UR12][R28.64] ;  /* 0x0000000c1c147981 */ /* 0x000eaa000c1e1b00 */
[----:B------:R-:W2:Y:S01]  /*0930*/  LDG.E.64 R18, desc[UR12][R18.64] ;  /* 0x0000000c12127981 */ /* 0x000ea2000c1e1b00 */
[----:B------:R-:W-:Y:S02]  /*0940*/  IADD3 R24, PT, PT, R6, 0x2, RZ ;  /* 0x0000000206187810 */ /* 0x000fe40007ffe0ff */
[----:B------:R-:W-:Y:S01]  /*0950*/  IADD3 R26, PT, PT, R8, 0x9, RZ ;  /* 0x00000009081a7810 */ /* 0x000fe20007ffe0ff */
[----:B--2---:R-:W-:-:S02]  /*0960*/  DFMA R20, R18, R20, R22 ;  /* 0x000000141214722b */ /* 0x004fc40000000016 */
[----:B------:R-:W-:-:S04]  /*0970*/  IMAD.WIDE.U32 R18, R24, 0x8, R14 ;  /* 0x0000000818127825 */ /* 0x000fc800078e000e */
[----:B------:R-:W-:Y:S02]  /*0980*/  IMAD.WIDE.U32 R22, R26, 0x8, R16 ;  /* 0x000000081a167825 */ /* 0x000fe400078e0010 */
[----:B------:R-:W2:Y:S04]  /*0990*/  LDG.E.64 R18, desc[UR12][R18.64] ;  /* 0x0000000c12127981 */ /* 0x000ea8000c1e1b00 */
[----:B------:R-:W2:Y:S02]  /*09a0*/  LDG.E.64 R22, desc[UR12][R22.64] ;  /* 0x0000000c16167981 */ /* 0x000ea4000c1e1b00 */
[----:B--2---:R-:W-:Y:S01]  /*09b0*/  DFMA R22, R18, R22, R20 ;  /* 0x000000161216722b */ /* 0x004fe20000000014 */
[----:B------:R-:W-:Y:S02]  /*09c0*/  IADD3 R21, PT, PT, R6, 0x3, RZ ;  /* 0x0000000306157810 */ /* 0x000fe40007ffe0ff */
[----:B------:R-:W-:-:S03]  /*09d0*/  IADD3 R20, PT, PT, R8, 0xa, RZ ;  /* 0x0000000a08147810 */ /* 0x000fc60007ffe0ff */
[----:B------:R-:W-:-:S04]  /*09e0*/  IMAD.WIDE.U32 R28, R21, 0x8, R14 ;  /* 0x00000008151c7825 */ /* 0x000fc800078e000e */
        /* <DEDUP_REMOVED lines=21> */
[----:B------:R-:W-:Y:S02]  /*0b40*/  IMAD.WIDE.U32 R22, R22, 0x8, R16 ;  /* 0x0000000816167825 */ /* 0x000fe400078e0010 */
[----:B------:R-:W2:Y:S04]  /*0b50*/  LDG.E.64 R18, desc[UR12][R18.64] ;  /* 0x0000000c12127981 */ /* 0x000ea8000c1e1b00 */
[----:B------:R-:W2:Y:S01]  /*0b60*/  LDG.E.64 R28, desc[UR12][R22.64] ;  /* 0x0000000c161c7981 */ /* 0x000ea2000c1e1b00 */
[----:B------:R-:W-:Y:S02]  /*0b70*/  IADD3 R24, PT, PT, R6, 0x7, RZ ;  /* 0x0000000706187810 */ /* 0x000fe40007ffe0ff */
[C---:B------:R-:W-:Y:S02]  /*0b80*/  IADD3 R26, PT, PT, R8.reuse, 0xe, RZ ;  /* 0x0000000e081a7810 */ /* 0x040fe40007ffe0ff */
[----:B------:R-:W-:Y:S01]  /*0b90*/  IADD3 R8, PT, PT, R8, 0xf, RZ ;  /* 0x0000000f08087810 */ /* 0x000fe20007ffe0ff */
[----:B--2---:R-:W-:Y:S01]  /*0ba0*/  DFMA R28, R18, R28, R20 ;  /* 0x0000001c121c722b */ /* 0x004fe20000000014 */
[----:B------:R-:W-:-:S04]  /*0bb0*/  IMAD.WIDE.U32 R20, R24, 0x8, R14 ;  /* 0x0000000818147825 */ /* 0x000fc800078e000e */
[--C-:B------:R-:W-:Y:S02]  /*0bc0*/  IMAD.WIDE.U32 R18, R26, 0x8, R16.reuse ;  /* 0x000000081a127825 */ /* 0x100fe400078e0010 */
[----:B------:R-:W2:Y:S02]  /*0bd0*/  LDG.E.64 R20, desc[UR12][R20.64] ;  /* 0x0000000c14147981 */ /* 0x000ea4000c1e1b00 */
[----:B------:R-:W-:Y:S01]  /*0be0*/  IMAD.WIDE.U32 R16, R8, 0x8, R16 ;  /* 0x0000000808107825 */ /* 0x000fe200078e0010 */
[----:B------:R-:W-:Y:S01]  /*0bf0*/  IADD3 R8, PT, PT, R6, 0x8, RZ ;  /* 0x0000000806087810 */ /* 0x000fe20007ffe0ff */
[----:B------:R-:W2:Y:S04]  /*0c00*/  LDG.E.64 R18, desc[UR12][R18.64] ;  /* 0x0000000c12127981 */ /* 0x000ea8000c1e1b00 */
[----:B------:R-:W-:Y:S01]  /*0c10*/  IMAD.WIDE.U32 R22, R8, 0x8, R14 ;  /* 0x0000000808167825 */ /* 0x000fe200078e000e */
[----:B------:R-:W3:Y:S05]  /*0c20*/  LDG.E.64 R16, desc[UR12][R16.64] ;  /* 0x0000000c10107981 */ /* 0x000eea000c1e1b00 */
[----:B------:R-:W3:Y:S01]  /*0c30*/  LDG.E.64 R22, desc[UR12][R22.64] ;  /* 0x0000000c16167981 */ /* 0x000ee2000c1e1b00 */
[----:B------:R-:W-:-:S04]  /*0c40*/  UIADD3 UR10, UPT, UPT, UR10, 0x10, URZ ;  /* 0x000000100a0a7890 */ /* 0x000fc8000fffe0ff */
[----:B------:R-:W-:Y:S01]  /*0c50*/  UISETP.NE.AND UP0, UPT, UR10, URZ, UPT ;  /* 0x000000ff0a00728c */ /* 0x000fe2000bf05270 */
[----:B------:R-:W-:Y:S01]  /*0c60*/  IADD3 R6, PT, PT, R6, 0x10, RZ ;  /* 0x0000001006067810 */ /* 0x000fe20007ffe0ff */
[----:B------:R-:W-:Y:S01]  /*0c70*/  UIADD3 UR5, UPT, UPT, UR5, 0x10, URZ ;  /* 0x0000001005057890 */ /* 0x000fe2000fffe0ff */
[----:B--2---:R-:W-:-:S08]  /*0c80*/  DFMA R28, R20, R18, R28 ;  /* 0x00000012141c722b */ /* 0x004fd0000000001c */
[----:B---3--:R-:W-:Y:S01]  /*0c90*/  DFMA R22, R22, R16, R28 ;  /* 0x000000101616722b */ /* 0x008fe2000000001c */
[----:B------:R-:W-:Y:S10]  /*0ca0*/  BRA.U UP0, `(.L_x_4) ;  /* 0xfffffff900287547 */ /* 0x000ff4000b83ffff */
[----:B------:R-:W-:-:S07]  /*0cb0*/  MOV R6, UR9 ;  /* 0x0000000900067c02 */ /* 0x000fce0008000f00 */
.L_x_3:
[----:B------:R-:W-:-:S09]  /*0cc0*/  UISETP.NE.AND UP0, UPT, UR7, URZ, UPT ;  /* 0x000000ff0700728c */ /* 0x000fd2000bf05270 */
[----:B------:R-:W-:Y:S05]  /*0cd0*/  BRA.U !UP0, `(.L_x_2) ;  /* 0x0000000508f07547 */ /* 0x000fea000b800000 */
[----:B------:R-:W-:Y:S02]  /*0ce0*/  UIADD3 UR5, UPT, UPT, UR7, -0x1, URZ ;  /* 0xffffffff07057890 */ /* 0x000fe4000fffe0ff */
[----:B------:R-:W-:Y:S02]  /*0cf0*/  UISETP.NE.AND UP1, UPT, UR8, URZ, UPT ;  /* 0x000000ff0800728c */ /* 0x000fe4000bf25270 */
[----:B------:R-:W-:-:S09]  /*0d00*/  UISETP.GE.U32.AND UP0, UPT, UR5, 0x7, UPT ;  /* 0x000000070500788c */ /* 0x000fd2000bf06070 */
[----:B------:R-:W-:Y:S05]  /*0d10*/  BRA.U !UP0, `(.L_x_5) ;  /* 0x0000000108e87547 */ /* 0x000fea000b800000 */
[----:B------:R-:W0:Y:S01]  /*0d20*/  LDC.64 R16, c[0x0][0x3a8] ;  /* 0x0000ea00ff107b82 */ /* 0x000e220000000a00 */
[--C-:B------:R-:W-:Y:S02]  /*0d30*/  IMAD R8, R27, UR11, R6.reuse ;  /* 0x0000000b1b087c24 */ /* 0x100fe4000f8e0206 */
[----:B------:R-:W-:Y:S02]  /*0d40*/  IMAD R29, R25, UR11, R6 ;  /* 0x0000000b191d7c24 */ /* 0x000fe4000f8e0206 */
[----:B-----5:R-:W-:-:S06]  /*0d50*/  IMAD.WIDE.U32 R20, R8, 0x8, R14 ;  /* 0x0000000808147825 */ /* 0x020fcc00078e000e */
[----:B------:R-:W2:Y:S01]  /*0d60*/  LDG.E.64 R20, desc[UR12][R20.64] ;  /* 0x0000000c14147981 */ /* 0x000ea2000c1e1b00 */
[----:B0-----:R-:W-:-:S06]  /*0d70*/  IMAD.WIDE.U32 R18, R29, 0x8, R16 ;  /* 0x000000081d127825 */ /* 0x001fcc00078e0010 */
[----:B------:R-:W2:Y:S01]  /*0d80*/  LDG.E.64 R18, desc[UR12][R18.64] ;  /* 0x0000000c12127981 */ /* 0x000ea2000c1e1b00 */
[----:B------:R-:W-:Y:S02]  /*0d90*/  IADD3 R24, PT, PT, R8, 0x1, RZ ;  /* 0x0000000108187810 */ /* 0x000fe40007ffe0ff */
[----:B------:R-:W-:Y:S01]  /*0da0*/  IADD3 R26, PT, PT, R29, 0x1, RZ ;  /* 0x000000011d1a7810 */ /* 0x000fe20007ffe0ff */
[----:B--2---:R-:W-:Y:S02]  /*0db0*/  DFMA R22, R20, R18, R22 ;  /* 0x000000121416722b */ /* 0x004fe40000000016 */
        /* <DEDUP_REMOVED lines=12> */
[----:B------:R-:W-:Y:S01]  /*0e80*/  IADD3 R26, PT, PT, R29, 0x3, RZ ;  /* 0x000000031d1a7810 */ /* 0x000fe20007ffe0ff */
[----:B--2---:R-:W-:-:S02]  /*0e90*/  DFMA R22, R18, R22, R20 ;  /* 0x000000161216722b */ /* 0x004fc40000000014 */
        /* <DEDUP_REMOVED lines=18> */
[C---:B------:R-:W-:Y:S02]  /*0fc0*/  IADD3 R28, PT, PT, R29.reuse, 0x6, RZ ;  /* 0x000000061d1c7810 */ /* 0x040fe40007ffe0ff */
[----:B------:R-:W-:-:S03]  /*0fd0*/  IADD3 R24, PT, PT, R29, 0x7, RZ ;  /* 0x000000071d187810 */ /* 0x000fc60007ffe0ff */
[----:B------:R-:W-:-:S04]  /*0fe0*/  IMAD.WIDE.U32 R28, R28, 0x8, R16 ;  /* 0x000000081c1c7825 */ /* 0x000fc800078e0010 */
[----:B------:R-:W-:Y:S02]  /*0ff0*/  IMAD.WIDE.U32 R16, R24, 0x8, R16 ;  /* 0x0000000818107825 */ /* 0x000fe400078e0010 */
[----:B------:R-:W3:Y:S04]  /*1000*/  LDG.E.64 R28, desc[UR12][R28.64] ;  /* 0x0000000c1c1c7981 */ /* 0x000ee8000c1e1b00 */
[----:B------:R-:W4:Y:S01]  /*1010*/  LDG.E.64 R16, desc[UR12][R16.64] ;  /* 0x0000000c10107981 */ /* 0x000f22000c1e1b00 */
[----:B--2---:R-:W-:Y:S01]  /*1020*/  DFMA R20, R20, R18, R22 ;  /* 0x000000121414722b */ /* 0x004fe20000000016 */
[C---:B------:R-:W-:Y:S02]  /*1030*/  IADD3 R23, PT, PT, R8.reuse, 0x6, RZ ;  /* 0x0000000608177810 */ /* 0x040fe40007ffe0ff */
[----:B------:R-:W-:-:S03]  /*1040*/  IADD3 R8, PT, PT, R8, 0x7, RZ ;  /* 0x0000000708087810 */ /* 0x000fc60007ffe0ff */
[----:B------:R-:W-:-:S04]  /*1050*/  IMAD.WIDE.U32 R22, R23, 0x8, R14 ;  /* 0x0000000817167825 */ /* 0x000fc800078e000e */
[----:B------:R-:W-:Y:S02]  /*1060*/  IMAD.WIDE.U32 R18, R8, 0x8, R14 ;  /* 0x0000000808127825 */ /* 0x000fe400078e000e */
[----:B------:R-:W3:Y:S04]  /*1070*/  LDG.E.64 R22, desc[UR12][R22.64] ;  /* 0x0000000c16167981 */ /* 0x000ee8000c1e1b00 */
[----:B------:R-:W4:Y:S01]  /*1080*/  LDG.E.64 R18, desc[UR12][R18.64] ;  /* 0x0000000c12127981 */ /* 0x000f22000c1e1b00 */
[----:B------:R-:W-:Y:S01]  /*1090*/  IADD3 R6, PT, PT, R6, 0x8, RZ ;  /* 0x0000000806067810 */ /* 0x000fe20007ffe0ff */
[----:B---3--:R-:W-:-:S08]  /*10a0*/  DFMA R20, R22, R28, R20 ;  /* 0x0000001c1614722b */ /* 0x008fd00000000014 */
[----:B----4-:R-:W-:-:S11]  /*10b0*/  DFMA R22, R18, R16, R20 ;  /* 0x000000101216722b */ /* 0x010fd60000000014 */
.L_x_5:
        /* <DEDUP_REMOVED lines=11> */
[----:B------:R-:W2:Y:S02]  /*1170*/  LDG.E.64 R20, desc[UR12][R20.64] ;  /* 0x0000000c14147981 */ /* 0x000ea4000c1e1b00 */
[----:B--2---:R-:W-:Y:S01]  /*1180*/  DFMA R20, R18, R20, R22 ;  /* 0x000000141214722b */ /* 0x004fe20000000016 */
[----:B------:R-:W-:Y:S02]  /*1190*/  IADD3 R23, PT, PT, R8, 0x1, RZ ;  /* 0x0000000108177810 */ /* 0x000fe40007ffe0ff */
[----:B------:R-:W-:-:S03]  /*11a0*/  IADD3 R22, PT, PT, R29, 0x1, RZ ;  /* 0x000000011d167810 */ /* 0x000fc60007ffe0ff */
[----:B------:R-:W-:-:S04]  /*11b0*/  IMAD.WIDE.U32 R18, R23, 0x8, R14 ;  /* 0x0000000817127825 */ /* 0x000fc800078e000e */
[--C-:B------:R-:W-:Y:S02]  /*11c0*/  IMAD.WIDE.U32 R22, R22, 0x8, R16.reuse ;  /* 0x0000000816167825 */ /* 0x100fe400078e0010 */
[----:B------:R-:W2:Y:S04]  /*11d0*/  LDG.E.64 R18, desc[UR12][R18.64] ;  /* 0x0000000c12127981 */ /* 0x000ea8000c1e1b00 */
[----:B------:R-:W2:Y:S01]  /*11e0*/  LDG.E.64 R22, desc[UR12][R22.64] ;  /* 0x0000000c16167981 */ /* 0x000ea2000c1e1b00 */
[C---:B------:R-:W-:Y:S02]  /*11f0*/  IADD3 R28, PT, PT, R29.reuse, 0x2, RZ ;  /* 0x000000021d1c7810 */ /* 0x040fe40007ffe0ff */
[----:B------:R-:W-:Y:S02]  /*1200*/  IADD3 R24, PT, PT, R8, 0x2, RZ ;  /* 0x0000000208187810 */ /* 0x000fe40007ffe0ff */
[----:B------:R-:W-:Y:S01]  /*1210*/  IADD3 R26, PT, PT, R29, 0x3, RZ ;  /* 0x000000031d1a7810 */ /* 0x000fe20007ffe0ff */
[----:B------:R-:W-:Y:S01]  /*1220*/  IMAD.WIDE.U32 R28, R28, 0x8, R16 ;  /* 0x000000081c1c7825 */ /* 0x000fe200078e0010 */
[----:B------:R-:W-:-:S03]  /*1230*/  IADD3 R8, PT, PT, R8, 0x3, RZ ;  /* 0x0000000308087810 */ /* 0x000fc60007ffe0ff */
[----:B------:R-:W-:Y:S02]  /*1240*/  IMAD.WIDE.U32 R16, R26, 0x8, R16 ;  /* 0x000000081a107825 */ /* 0x000fe400078e0010 */
[----:B------:R-:W3:Y:S04]  /*1250*/  LDG.E.64 R28, desc[UR12][R28.64] ;  /* 0x0000000c1c1c7981 */ /* 0x000ee8000c1e1b00 */
[----:B------:R-:W4:Y:S01]  /*1260*/  LDG.E.64 R16, desc[UR12][R16.64] ;  /* 0x0000000c10107981 */ /* 0x000f22000c1e1b00 */
[----:B--2---:R-:W-:Y:S01]  /*1270*/  DFMA R20, R18, R22, R20 ;  /* 0x000000161214722b */ /* 0x004fe20000000014 */
[----:B------:R-:W-:-:S04]  /*1280*/  IMAD.WIDE.U32 R18, R24, 0x8, R14 ;  /* 0x0000000818127825 */ /* 0x000fc800078e000e */
[----:B------:R-:W-:Y:S02]  /*1290*/  IMAD.WIDE.U32 R22, R8, 0x8, R14 ;  /* 0x0000000808167825 */ /* 0x000fe400078e000e */
[----:B------:R-:W3:Y:S04]  /*12a0*/  LDG.E.64 R18, desc[UR12][R18.64] ;  /* 0x0000000c12127981 */ /* 0x000ee8000c1e1b00 */
[----:B------:R-:W4:Y:S01]  /*12b0*/  LDG.E.64 R22, desc[UR12][R22.64] ;  /* 0x0000000c16167981 */ /* 0x000f22000c1e1b00 */
[----:B------:R-:W-:Y:S01]  /*12c0*/  IADD3 R6, PT, PT, R6, 0x4, RZ ;  /* 0x0000000406067810 */ /* 0x000fe20007ffe0ff */
[----:B---3--:R-:W-:-:S08]  /*12d0*/  DFMA R20, R18, R28, R20 ;  /* 0x0000001c1214722b */ /* 0x008fd00000000014 */
[----:B----4-:R-:W-:-:S11]  /*12e0*/  DFMA R22, R22, R16, R20 ;  /* 0x000000101616722b */ /* 0x010fd60000000014 */
.L_x_6:
        /* <DEDUP_REMOVED lines=8> */
[----:B------:R-:W-:Y:S01]  /*1370*/  UISETP.NE.AND UP0, UPT, UR6, 0x1, UPT ;  /* 0x000000010600788c */ /* 0x000fe2000bf05270 */
[----:B--2---:R-:W-:-:S08]  /*1380*/  DFMA R22, R18, R20, R22 ;  /* 0x000000141216722b */ /* 0x004fd00000000016 */
[----:B------:R-:W-:Y:S05]  /*1390*/  BRA.U !UP0, `(.L_x_2) ;  /* 0x0000000108407547 */ /* 0x000fea000b800000 */
[----:B------:R-:W-:Y:S01]  /*13a0*/  UISETP.NE.AND UP0, UPT, UR6, 0x2, UPT ;  /* 0x000000020600788c */ /* 0x000fe2000bf05270 */
[----:B------:R-:W-:Y:S02]  /*13b0*/  IADD3 R19, PT, PT, R27, 0x1, RZ ;  /* 0x000000011b137810 */ /* 0x000fe40007ffe0ff */
[----:B------:R-:W-:-:S03]  /*13c0*/  IADD3 R21, PT, PT, R25, 0x1, RZ ;  /* 0x0000000119157810 */ /* 0x000fc60007ffe0ff */
[----:B------:R-:W-:Y:S01]  /*13d0*/  PLOP3.LUT P0, PT, PT, PT, UP0, 0x80, 0x8 ;  /* 0x000000000008781c */ /* 0x000fe20003f0f008 */
[----:B------:R-:W-:-:S04]  /*13e0*/  IMAD.WIDE.U32 R18, R19, 0x8, R14 ;  /* 0x0000000813127825 */ /* 0x000fc800078e000e */
[----:B------:R-:W-:Y:S02]  /*13f0*/  IMAD.WIDE.U32 R20, R21, 0x8, R16 ;  /* 0x0000000815147825 */ /* 0x000fe400078e0010 */
[----:B------:R-:W2:Y:S04]  /*1400*/  LDG.E.64 R18, desc[UR12][R18.64] ;  /* 0x0000000c12127981 */ /* 0x000ea8000c1e1b00 */
[----:B------:R-:W2:Y:S02]  /*1410*/  LDG.E.64 R20, desc[UR12][R20.64] ;  /* 0x0000000c14147981 */ /* 0x000ea4000c1e1b00 */
[----:B------:R-:W-:Y:S02]  /*1420*/  @P0 IADD3 R27, PT, PT, R27, 0x2, RZ ;  /* 0x000000021b1b0810 */ /* 0x000fe40007ffe0ff */
[----:B------:R-:W-:-:S03]  /*1430*/  @P0 IADD3 R25, PT, PT, R25, 0x2, RZ ;  /* 0x0000000219190810 */ /* 0x000fc60007ffe0ff */
[----:B------:R-:W-:-:S04]  /*1440*/  @P0 IMAD.WIDE.U32 R14, R27, 0x8, R14 ;  /* 0x000000081b0e0825 */ /* 0x000fc800078e000e */
[----:B------:R-:W-:Y:S02]  /*1450*/  @P0 IMAD.WIDE.U32 R16, R25, 0x8, R16 ;  /* 0x0000000819100825 */ /* 0x000fe400078e0010 */
[----:B------:R-:W3:Y:S04]  /*1460*/  @P0 LDG.E.64 R14, desc[UR12][R14.64] ;  /* 0x0000000c0e0e0981 */ /* 0x000ee8000c1e1b00 */
[----:B------:R-:W3:Y:S01]  /*1470*/  @P0 LDG.E.64 R16, desc[UR12][R16.64] ;  /* 0x0000000c10100981 */ /* 0x000ee2000c1e1b00 */
[----:B--2---:R-:W-:-:S08]  /*1480*/  DFMA R22, R18, R20, R22 ;  /* 0x000000141216722b */ /* 0x004fd00000000016 */
[----:B---3--:R-:W-:-:S11]  /*1490*/  @P0 DFMA R22, R14, R16, R22 ;  /* 0x000000100e16022b */ /* 0x008fd60000000016 */
.L_x_2:
[----:B-----5:R-:W0:Y:S01]  /*14a0*/  LDC.64 R14, c[0x0][0x3c0] ;  /* 0x0000f000ff0e7b82 */ /* 0x020e220000000a00 */
[----:B------:R-:W-:-:S04]  /*14b0*/  IMAD R17, R5, UR11, R2 ;  /* 0x0000000b05117c24 */ /* 0x000fc8000f8e0202 */
[----:B0-----:R-:W-:-:S05]  /*14c0*/  IMAD.WIDE.U32 R14, R17, 0x8, R14 ;  /* 0x00000008110e7825 */ /* 0x001fca00078e000e */
[----:B------:R0:W-:Y:S02]  /*14d0*/  STG.E.64 desc[UR12][R14.64], R22 ;  /* 0x000000160e007986 */ /* 0x0001e4000c101b0c */
.L_x_1:
[----:B------:R-:W-:Y:S05]  /*14e0*/  BSYNC.RECONVERGENT B0 ;  /* 0x0000000000007941 */ /* 0x000fea0003800200 */
.L_x_0:
[----:B------:R-:W1:Y:S01]  /*14f0*/  S2R R6, SR_TID.X ;  /* 0x0000000000067919 */ /* 0x000e620000002100 */
[----:B------:R-:W1:Y:S01]  /*1500*/  LDCU UR5, c[0x0][0x3b0] ;  /* 0x00007600ff0577ac */ /* 0x000e620008000800 */
[----:B------:R-:W-:Y:S01]  /*1510*/  BSSY.RECONVERGENT B0, `(.L_x_7) ;  /* 0x000009b000007945 */ /* 0x000fe20003800200 */
[----:B------:R-:W-:Y:S01]  /*1520*/  BAR.SYNC.DEFER_BLOCKING 0x0 ;  /* 0x0000000000007b1d */ /* 0x000fe20000010000 */
[----:B-1----:R-:W-:-:S13]  /*1530*/  ISETP.GE.U32.AND P0, PT, R6, UR5, PT ;  /* 0x0000000506007c0c */ /* 0x002fda000bf06070 */
[----:B------:R-:W-:Y:S05]  /*1540*/  @P0 BRA `(.L_x_8) ;  /* 0x00000008005c0947 */ /* 0x000fea0003800000 */
[----:B------:R-:W-:Y:S02]  /*1550*/  ISETP.NE.AND P0, PT, R9, RZ, PT ;  /* 0x000000ff0900720c */ /* 0x000fe40003f05270 */
[----:B------:R-:W-:-:S11]  /*1560*/  CS2R R28, SRZ ;  /* 0x00000000001c7805 */ /* 0x000fd6000001ff00 */
[----:B------:R-:W-:Y:S05]  /*1570*/  @!P0 BRA `(.L_x_9) ;  /* 0x0000000800348947 */ /* 0x000fea0003800000 */
[----:B0-----:R0:W5:Y:S01]  /*1580*/  LDG.E.64 R14, desc[UR12][R12.64] ;  /* 0x0000000c0c0e7981 */ /* 0x001162000c1e1b00 */
[----:B------:R-:W-:Y:S02]  /*1590*/  ISETP.GE.U32.AND P0, PT, R9, 0x8, PT ;  /* 0x000000080900780c */ /* 0x000fe40003f06070 */
[----:B------:R-:W-:Y:S02]  /*15a0*/  CS2R R28, SRZ ;  /* 0x00000000001c7805 */ /* 0x000fe4000001ff00 */
[----:B------:R-:W-:-:S09]  /*15b0*/  MOV R6, RZ ;  /* 0x000000ff00067202 */ /* 0x000fd20000000f00 */
[----:B0-----:R-:W-:Y:S05]  /*15c0*/  @!P0 BRA `(.L_x_10) ;  /* 0x0000000400048947 */ /* 0x001fea0003800000 */
[----:B------:R-:W-:Y:S01]  /*15d0*/  CS2R R28, SRZ ;  /* 0x00000000001c7805 */ /* 0x000fe2000001ff00 */
[----:B------:R-:W-:-:S06]  /*15e0*/  UMOV UR5, URZ ;  /* 0x000000ff00057c82 */ /* 0x000fcc0008000000 */
.L_x_11:
[----:B------:R-:W0:Y:S01]  /*15f0*/  LDC R6, c[0x0][0x380] ;  /* 0x0000e000ff067b82 */ /* 0x000e220000000800 */
[----:B------:R-:W-:-:S07]  /*1600*/  IADD3 R19, PT, PT, R7, UR5, RZ ;  /* 0x0000000507137c10 */ /* 0x000fce000fffe0ff */
[----:B------:R-:W1:Y:S01]  /*1610*/  LDC.64 R16, c[0x0][0x3c0] ;  /* 0x0000f000ff107b82 */ /* 0x000e620000000a00 */
[-C--:B0-----:R-:W-:Y:S02]  /*1620*/  IMAD R27, R19, R6.reuse, R2 ;  /* 0x00000006131b7224 */ /* 0x081fe400078e0202 */
[----:B------:R-:W-:Y:S02]  /*1630*/  IMAD R25, R5, R6, UR5 ;  /* 0x0000000505197e24 */ /* 0x000fe4000f8e0206 */
[----:B-----5:R-:W-:-:S04]  /*1640*/  IMAD.WIDE.U32 R20, R27, 0x8, R14 ;  /* 0x000000081b147825 */ /* 0x020fc800078e000e */
[----:B-1----:R-:W-:Y:S02]  /*1650*/  IMAD.WIDE.U32 R22, R25, 0x8, R16 ;  /* 0x0000000819167825 */ /* 0x002fe400078e0010 */
[----:B------:R-:W2:Y:S04]  /*1660*/  LDG.E.64 R20, desc[UR12][R20.64] ;  /* 0x0000000c14147981 */ /* 0x000ea8000c1e1b00 */
[----:B------:R-:W2:Y:S01]  /*1670*/  LDG.E.64 R18, desc[UR12][R22.64] ;  /* 0x0000000c16127981 */ /* 0x000ea2000c1e1b00 */
[----:B------:R-:W-:Y:S02]  /*1680*/  IADD3 R27, PT, PT, R27, R6, RZ ;  /* 0x000000061b1b7210 */ /* 0x000fe40007ffe0ff */
[----:B------:R-:W-:Y:S01]  /*1690*/  IADD3 R8, PT, PT, R25, 0x1, RZ ;  /* 0x0000000119087810 */ /* 0x000fe20007ffe0ff */
[----:B--2---:R-:W-:-:S02]  /*16a0*/  DFMA R28, R20, R18, R28 ;  /* 0x00000012141c722b */ /* 0x004fc4000000001c */
[----:B------:R-:W-:-:S04]  /*16b0*/  IMAD.WIDE.U32 R18, R27, 0x8, R14 ;  /* 0x000000081b127825 */ /* 0x000fc800078e000e */
[----:B------:R-:W-:Y:S02]  /*16c0*/  IMAD.WIDE.U32 R20, R8, 0x8, R16 ;  /* 0x0000000808147825 */ /* 0x000fe400078e0010 */
[----:B------:R-:W2:Y:S04]  /*16d0*/  LDG.E.64 R18, desc[UR12][R18.64] ;  /* 0x0000000c12127981 */ /* 0x000ea8000c1e1b00 */
[----:B------:R-:W2:Y:S01]  /*16e0*/  LDG.E.64 R20, desc[UR12][R20.64] ;  /* 0x0000000c14147981 */ /* 0x000ea2000c1e1b00 */
[----:B------:R-:W-:Y:S02]  /*16f0*/  IADD3 R8, PT, PT, R25, 0x2, RZ ;  /* 0x0000000219087810 */ /* 0x000fe40007ffe0ff */
[----:B------:R-:W-:-:S03]  /*1700*/  IADD3 R27, PT, PT, R27, R6, RZ ;  /* 0x000000061b1b7210 */ /* 0x000fc60007ffe0ff */
[----:B------:R-:W-:-:S06]  /*1710*/  IMAD.WIDE.U32 R22, R8, 0x8, R16 ;  /* 0x0000000808167825 */ /* 0x000fcc00078e0010 */
[----:B------:R-:W3:Y:S01]  /*1720*/  LDG.E.64 R22, desc[UR12][R22.64] ;  /* 0x0000000c16167981 */ /* 0x000ee2000c1e1b00 */
[----:B--2---:R-:W-:Y:S01]  /*1730*/  DFMA R20, R18, R20, R28 ;  /* 0x000000141214722b */ /* 0x004fe2000000001c */
[----:B------:R-:W-:-:S05]  /*1740*/  IMAD.WIDE.U32 R28, R27, 0x8, R14 ;  /* 0x000000081b1c7825 */ /* 0x000fca00078e000e */
[----:B------:R-:W3:Y:S01]  /*1750*/  LDG.E.64 R18, desc[UR12][R28.64] ;  /* 0x0000000c1c127981 */ /* 0x000ee2000c1e1b00 */
[----:B------:R-:W-:Y:S02]  /*1760*/  IADD3 R8, PT, PT, R25, 0x3, RZ ;  /* 0x0000000319087810 */ /* 0x000fe40007ffe0ff */
[----:B------:R-:W-:Y:S01]  /*1770*/  IADD3 R27, PT, PT, R27, R6, RZ ;  /* 0x000000061b1b7210 */ /* 0x000fe20007ffe0ff */
[----:B---3--:R-:W-:Y:S02]  /*1780*/  DFMA R22, R18, R22, R20 ;  /* 0x000000161216722b */ /* 0x008fe40000000014 */
[----:B------:R-:W-:-:S04]  /*1790*/  IMAD.WIDE.U32 R20, R8, 0x8, R16 ;  /* 0x0000000808147825 */ /* 0x000fc800078e0010 */
[----:B------:R-:W-:Y:S02]  /*17a0*/  IMAD.WIDE.U32 R18, R27, 0x8, R14 ;  /* 0x000000081b127825 */ /* 0x000fe400078e000e */
[----:B------:R-:W2:Y:S04]  /*17b0*/  LDG.E.64 R20, desc[UR12][R20.64] ;  /* 0x0000000c14147981 */ /* 0x000ea8000c1e1b00 */
[----:B------:R-:W2:Y:S01]  /*17c0*/  LDG.E.64 R18, desc[UR12][R18.64] ;  /* 0x0000000c12127981 */ /* 0x000ea2000c1e1b00 */
[----:B------:R-:W-:Y:S02]  /*17d0*/  IADD3 R8, PT, PT, R25, 0x4, RZ ;  /* 0x0000000419087810 */ /* 0x000fe40007ffe0ff */
[----:B------:R-:W-:-:S05]  /*17e0*/  IADD3 R27, PT, PT, R27, R6, RZ ;  /* 0x000000061b1b7210 */ /* 0x000fca0007ffe0ff */
[----:B------:R-:W-:Y:S01]  /*17f0*/  IMAD.WIDE.U32 R28, R27, 0x8, R14 ;  /* 0x000000081b1c7825 */ /* 0x000fe200078e000e */
[----:B--2---:R-:W-:-:S03]  /*1800*/  DFMA R20, R18, R20, R22 ;  /* 0x000000141214722b */ /* 0x004fc60000000016 */
[----:B------:R-:W-:Y:S01]  /*1810*/  IMAD.WIDE.U32 R22, R8, 0x8, R16 ;  /* 0x0000000808167825 */ /* 0x000fe200078e0010 */
[----:B------:R0:W2:Y:S05]  /*1820*/  LDG.E.64 R18, desc[UR12][R28.64] ;  /* 0x0000000c1c127981 */ /* 0x0000aa000c1e1b00 */
[----:B------:R-:W2:Y:S01]  /*1830*/  LDG.E.64 R22, desc[UR12][R22.64] ;  /* 0x0000000c16167981 */ /* 0x000ea2000c1e1b00 */
[----:B------:R-:W-:Y:S02]  /*1840*/  IADD3 R8, PT, PT, R25, 0x5, RZ ;  /* 0x0000000519087810 */ /* 0x000fe40007ffe0ff */
[----:B------:R-:W-:-:S05]  /*1850*/  IADD3 R27, PT, PT, R27, R6, RZ ;  /* 0x000000061b1b7210 */ /* 0x000fca0007ffe0ff */
[----:B0-----:R-:W-:Y:S01]  /*1860*/  IMAD.WIDE.U32 R28, R27, 0x8, R14 ;  /* 0x000000081b1c7825 */ /* 0x001fe200078e000e */
[----:B--2---:R-:W-:-:S03]  /*1870*/  DFMA R22, R18, R22, R20 ;  /* 0x000000161216722b */ /* 0x004fc60000000014 */
[----:B------:R-:W-:Y:S01]  /*1880*/  IMAD.WIDE.U32 R18, R8, 0x8, R16 ;  /* 0x0000000808127825 */ /* 0x000fe200078e0010 */
[----:B------:R-:W2:Y:S05]  /*1890*/  LDG.E.64 R20, desc[UR12][R28.64] ;  /* 0x0000000c1c147981 */ /* 0x000eaa000c1e1b00 */
[----:B------:R-:W2:Y:S01]  /*18a0*/  LDG.E.64 R18, desc[UR12][R18.64] ;  /* 0x0000000c12127981 */ /* 0x000ea2000c1e1b00 */
[----:B------:R-:W-:Y:S02]  /*18b0*/  IADD3 R8, PT, PT, R25, 0x6, RZ ;  /* 0x0000000619087810 */ /* 0x000fe40007ffe0ff */
[----:B------:R-:W-:Y:S02]  /*18c0*/  IADD3 R27, PT, PT, R27, R6, RZ ;  /* 0x000000061b1b7210 */ /* 0x000fe40007ffe0ff */
[----:B------:R-:W-:-:S05]  /*18d0*/  IADD3 R25, PT, PT, R25, 0x7, RZ ;  /* 0x0000000719197810 */ /* 0x000fca0007ffe0ff */
[----:B------:R-:W-:-:S05]  /*18e0*/  IMAD.WIDE.U32 R24, R25, 0x8, R16 ;  /* 0x0000000819187825 */ /* 0x000fca00078e0010 */
[----:B------:R-:W3:Y:S01]  /*18f0*/  LDG.E.64 R28, desc[UR12][R24.64] ;  /* 0x0000000c181c7981 */ /* 0x000ee2000c1e1b00 */
[----:B--2---:R-:W-:Y:S01]  /*1900*/  DFMA R18, R20, R18, R22 ;  /* 0x000000121412722b */ /* 0x004fe20000000016 */
[----:B------:R-:W-:-:S04]  /*1910*/  IMAD.WIDE.U32 R20, R8, 0x8, R16 ;  /* 0x0000000808147825 */ /* 0x000fc800078e0010 */
[C-C-:B------:R-:W-:Y:S01]  /*1920*/  IMAD.WIDE.U32 R22, R27.reuse, 0x8, R14.reuse ;  /* 0x000000081b167825 */ /* 0x140fe200078e000e */
[----:B------:R-:W-:Y:S01]  /*1930*/  IADD3 R27, PT, PT, R27, R6, RZ ;  /* 0x000000061b1b7210 */ /* 0x000fe20007ffe0ff */
[----:B------:R-:W2:Y:S04]  /*1940*/  LDG.E.64 R20, desc[UR12][R20.64] ;  /* 0x0000000c14147981 */ /* 0x000ea8000c1e1b00 */
[----:B------:R-:W2:Y:S01]  /*1950*/  LDG.E.64 R22, desc[UR12][R22.64] ;  /* 0x0000000c16167981 */ /* 0x000ea2000c1e1b00 */
[----:B------:R-:W-:-:S06]  /*1960*/  IMAD.WIDE.U32 R16, R27, 0x8, R14 ;  /* 0x000000081b107825 */ /* 0x000fcc00078e000e */
[----:B------:R-:W3:Y:S01]  /*1970*/  LDG.E.64 R16, desc[UR12][R16.64] ;  /* 0x0000000c10107981 */ /* 0x000ee2000c1e1b00 */
[----:B------:R-:W-:Y:S01]  /*1980*/  UIADD3 UR5, UPT, UPT, UR5, 0x8, URZ ;  /* 0x0000000805057890 */ /* 0x000fe2000fffe0ff */
[----:B------:R-:W-:-:S05]  /*1990*/  LOP3.LUT R6, R9, 0xfffffff8, RZ, 0xc0, !PT ;  /* 0xfffffff809067812 */ /* 0x000fca00078ec0ff */
[----:B------:R-:W-:Y:S01]  /*19a0*/  ISETP.NE.AND P0, PT, R6, UR5, PT ;  /* 0x0000000506007c0c */ /* 0x000fe2000bf05270 */
[----:B--2---:R-:W-:-:S08]  /*19b0*/  DFMA R18, R22, R20, R18 ;  /* 0x000000141612722b */ /* 0x004fd00000000012 */
[----:B---3--:R-:W-:-:S04]  /*19c0*/  DFMA R28, R16, R28, R18 ;  /* 0x0000001c101c722b */ /* 0x008fc80000000012 */
[----:B------:R-:W-:Y:S07]  /*19d0*/  @P0 BRA `(.L_x_11) ;  /* 0xfffffffc00040947 */ /* 0x000fee000383ffff */
.L_x_10:
[----:B------:R-:W-:-:S04]  /*19e0*/  LOP3.LUT R8, R9, 0x7, RZ, 0xc0, !PT ;  /* 0x0000000709087812 */ /* 0x000fc800078ec0ff */
[----:B------:R-:W-:-:S13]  /*19f0*/  ISETP.NE.AND P0, PT, R8, RZ, PT ;  /* 0x000000ff0800720c */ /* 0x000fda0003f05270 */
[----:B------:R-:W-:Y:S05]  /*1a00*/  @!P0 BRA `(.L_x_9) ;  /* 0x0000000400108947 */ /* 0x000fea0003800000 */
[----:B------:R-:W-:-:S13]  /*1a10*/  ISETP.GE.U32.AND P0, PT, R8, 0x4, PT ;  /* 0x000000040800780c */ /* 0x000fda0003f06070 */
[----:B------:R-:W-:Y:S05]  /*1a20*/  @!P0 BRA `(.L_x_12) ;  /* 0x0000000000808947 */ /* 0x000fea0003800000 */
[----:B------:R-:W0:Y:S01]  /*1a30*/  LDC.64 R16, c[0x0][0x3c0] ;  /* 0x0000f000ff107b82 */ /* 0x000e220000000a00 */
[----:B------:R-:W1:Y:S01]  /*1a40*/  LDCU UR5, c[0x0][0x380] ;  /* 0x00007000ff0577ac */ /* 0x000e620008000800 */
[----:B------:R-:W-:Y:S01]  /*1a50*/  IADD3 R19, PT, PT, R6, R7, RZ ;  /* 0x0000000706137210 */ /* 0x000fe20007ffe0ff */
[----:B-1----:R-:W-:-:S04]  /*1a60*/  IMAD R25, R5, UR5, R6 ;  /* 0x0000000505197c24 */ /* 0x002fc8000f8e0206 */
[----:B------:R-:W-:Y:S02]  /*1a70*/  IMAD R27, R19, UR5, R2 ;  /* 0x00000005131b7c24 */ /* 0x000fe4000f8e0202 */
[----:B0-----:R-:W-:-:S04]  /*1a80*/  IMAD.WIDE.U32 R22, R25, 0x8, R16 ;  /* 0x0000000819167825 */ /* 0x001fc800078e0010 */
[C---:B-----5:R-:W-:Y:S02]  /*1a90*/  IMAD.WIDE.U32 R20, R27.reuse, 0x8, R14 ;  /* 0x000000081b147825 */ /* 0x060fe400078e000e */
[----:B------:R-:W2:Y:S04]  /*1aa0*/  LDG.E.64 R22, desc[UR12][R22.64] ;  /* 0x0000000c16167981 */ /* 0x000ea8000c1e1b00 */
[----:B------:R-:W2:Y:S01]  /*1ab0*/  LDG.E.64 R18, desc[UR12][R20.64] ;  /* 0x0000000c14127981 */ /* 0x000ea2000c1e1b00 */
[----:B------:R-:W-:Y:S02]  /*1ac0*/  IADD3 R27, PT, PT, R27, UR5, RZ ;  /* 0x000000051b1b7c10 */ /* 0x000fe4000fffe0ff */
[----:B------:R-:W-:Y:S01]  /*1ad0*/  IADD3 R8, PT, PT, R25, 0x1, RZ ;  /* 0x0000000119087810 */ /* 0x000fe20007ffe0ff */
[----:B--2---:R-:W-:-:S02]  /*1ae0*/  DFMA R22, R18, R22, R28 ;  /* 0x000000161216722b */ /* 0x004fc4000000001c */
[----:B------:R-:W-:-:S04]  /*1af0*/  IMAD.WIDE.U32 R18, R27, 0x8, R14 ;  /* 0x000000081b127825 */ /* 0x000fc800078e000e */
[----:B------:R-:W-:Y:S02]  /*1b00*/  IMAD.WIDE.U32 R28, R8, 0x8, R16 ;  /* 0x00000008081c7825 */ /* 0x000fe400078e0010 */
[----:B------:R-:W2:Y:S04]  /*1b10*/  LDG.E.64 R18, desc[UR12][R18.64] ;  /* 0x0000000c12127981 */ /* 0x000ea8000c1e1b00 */
[----:B------:R-:W2:Y:S01]  /*1b20*/  LDG.E.64 R20, desc[UR12][R28.64] ;  /* 0x0000000c1c147981 */ /* 0x000ea2000c1e1b00 */
[----:B------:R-:W-:Y:S02]  /*1b30*/  IADD3 R8, PT, PT, R25, 0x2, RZ ;  /* 0x0000000219087810 */ /* 0x000fe40007ffe0ff */
[----:B------:R-:W-:Y:S02]  /*1b40*/  IADD3 R27, PT, PT, R27, UR5, RZ ;  /* 0x000000051b1b7c10 */ /* 0x000fe4000fffe0ff */
[----:B------:R-:W-:-:S05]  /*1b50*/  IADD3 R25, PT, PT, R25, 0x3, RZ ;  /* 0x0000000319197810 */ /* 0x000fca0007ffe0ff */
[----:B------:R-:W-:-:S05]  /*1b60*/  IMAD.WIDE.U32 R24, R25, 0x8, R16 ;  /* 0x0000000819187825 */ /* 0x000fca00078e0010 */
[----:B------:R-:W3:Y:S01]  /*1b70*/  LDG.E.64 R28, desc[UR12][R24.64] ;  /* 0x0000000c181c7981 */ /* 0x000ee2000c1e1b00 */
[----:B--2---:R-:W-:Y:S01]  /*1b80*/  DFMA R18, R18, R20, R22 ;  /* 0x000000141212722b */ /* 0x004fe20000000016 */
[----:B------:R-:W-:-:S04]  /*1b90*/  IMAD.WIDE.U32 R20, R8, 0x8, R16 ;  /* 0x0000000808147825 */ /* 0x000fc800078e0010 */
[C-C-:B------:R-:W-:Y:S01]  /*1ba0*/  IMAD.WIDE.U32 R22, R27.reuse, 0x8, R14.reuse ;  /* 0x000000081b167825 */ /* 0x140fe200078e000e */
[----:B------:R-:W-:Y:S01]  /*1bb0*/  IADD3 R27, PT, PT, R27, UR5, RZ ;  /* 0x000000051b1b7c10 */ /* 0x000fe2000fffe0ff */
[----:B------:R-:W2:Y:S04]  /*1bc0*/  LDG.E.64 R20, desc[UR12][R20.64] ;  /* 0x0000000c14147981 */ /* 0x000ea8000c1e1b00 */
[----:B------:R-:W2:Y:S01]  /*1bd0*/  LDG.E.64 R22, desc[UR12][R22.64] ;  /* 0x0000000c16167981 */ /* 0x000ea2000c1e1b00 */
[----:B------:R-:W-:-:S06]  /*1be0*/  IMAD.WIDE.U32 R16, R27, 0x8, R14 ;  /* 0x000000081b107825 */ /* 0x000fcc00078e000e */
[----:B------:R-:W3:Y:S01]  /*1bf0*/  LDG.E.64 R16, desc[UR12][R16.64] ;  /* 0x0000000c10107981 */ /* 0x000ee2000c1e1b00 */
[----:B------:R-:W-:Y:S01]  /*1c00*/  IADD3 R6, PT, PT, R6, 0x4, RZ ;  /* 0x0000000406067810 */ /* 0x000fe20007ffe0ff */
[----:B--2---:R-:W-:-:S08]  /*1c10*/  DFMA R18, R22, R20, R18 ;  /* 0x000000141612722b */ /* 0x004fd00000000012 */
[----:B---3--:R-:W-:-:S11]  /*1c20*/  DFMA R28, R16, R28, R18 ;  /* 0x0000001c101c722b */ /* 0x008fd60000000012 */
.L_x_12:
[----:B------:R-:W-:-:S04]  /*1c30*/  LOP3.LUT R8, R9, 0x3, RZ, 0xc0, !PT ;  /* 0x0000000309087812 */ /* 0x000fc800078ec0ff */
[----:B------:R-:W-:-:S13]  /*1c40*/  ISETP.NE.AND P0, PT, R8, RZ, PT ;  /* 0x000000ff0800720c */ /* 0x000fda0003f05270 */
[----:B------:R-:W-:Y:S05]  /*1c50*/  @!P0 BRA `(.L_x_9) ;  /* 0x00000000007c8947 */ /* 0x000fea0003800000 */
[----:B------:R-:W-:Y:S02]  /*1c60*/  ISETP.NE.AND P0, PT, R8, 0x1, PT ;  /* 0x000000010800780c */ /* 0x000fe40003f05270 */
[----:B------:R-:W-:-:S04]  /*1c70*/  LOP3.LUT R16, R9, 0x1, RZ, 0xc0, !PT ;  /* 0x0000000109107812 */ /* 0x000fc800078ec0ff */
[----:B------:R-:W-:-:S07]  /*1c80*/  ISETP.NE.U32.AND P1, PT, R16, 0x1, PT ;  /* 0x000000011000780c */ /* 0x000fce0003f25070 */
[----:B------:R-:W0:Y:S01]  /*1c90*/  @P0 LDC R23, c[0x0][0x380] ;  /* 0x0000e000ff170b82 */ /* 0x000e220000000800 */
[----:B------:R-:W-:-:S07]  /*1ca0*/  @P0 IADD3 R18, PT, PT, R6, R7, RZ ;  /* 0x0000000706120210 */ /* 0x000fce0007ffe0ff */
[----:B------:R-:W1:Y:S08]  /*1cb0*/  @P0 LDC.64 R8, c[0x0][0x3c0] ;  /* 0x0000f000ff080b82 */ /* 0x000e700000000a00 */
[----:B------:R-:W2:Y:S01]  /*1cc0*/  @!P1 LDC R25, c[0x0][0x380] ;  /* 0x0000e000ff199b82 */ /* 0x000ea20000000800 */
[----:B0-----:R-:W-:-:S07]  /*1cd0*/  @P0 IMAD R19, R5, R23, R6 ;  /* 0x0000001705130224 */ /* 0x001fce00078e0206 */
[----:B------:R-:W0:Y:S01]  /*1ce0*/  @!P1 LDC.64 R16, c[0x0][0x3c0] ;  /* 0x0000f000ff109b82 */ /* 0x000e220000000a00 */
[-C--:B------:R-:W-:Y:S01]  /*1cf0*/  @P0 IMAD R20, R18, R23.reuse, R2 ;  /* 0x0000001712140224 */ /* 0x080fe200078e0202 */
[----:B------:R-:W-:Y:S02]  /*1d00*/  @P0 IADD3 R6, PT, PT, R6, 0x2, RZ ;  /* 0x0000000206060810 */ /* 0x000fe40007ffe0ff */
[C---:B------:R-:W-:Y:S02]  /*1d10*/  @P0 IADD3 R21, PT, PT, R19.reuse, 0x1, RZ ;  /* 0x0000000113150810 */ /* 0x040fe40007ffe0ff */
[----:B------:R-:W-:Y:S01]  /*1d20*/  @P0 IADD3 R23, PT, PT, R20, R23, RZ ;  /* 0x0000001714170210 */ /* 0x000fe20007ffe0ff */
[----:B-1----:R-:W-:-:S04]  /*1d30*/  @P0 IMAD.WIDE.U32 R18, R19, 0x8, R8 ;  /* 0x0000000813120825 */ /* 0x002fc800078e0008 */
[----:B------:R-:W-:Y:S01]  /*1d40*/  @P0 IMAD.WIDE.U32 R8, R21, 0x8, R8 ;  /* 0x0000000815080825 */ /* 0x000fe200078e0008 */
[----:B------:R-:W-:Y:S01]  /*1d50*/  @!P1 IADD3 R24, PT, PT, R6, R7, RZ ;  /* 0x0000000706189210 */ /* 0x000fe20007ffe0ff */
[----:B------:R-:W3:Y:S02]  /*1d60*/  @P0 LDG.E.64 R18, desc[UR12][R18.64] ;  /* 0x0000000c12120981 */ /* 0x000ee4000c1e1b00 */
[--C-:B-----5:R-:W-:Y:S02]  /*1d70*/  @P0 IMAD.WIDE.U32 R20, R20, 0x8, R14.reuse ;  /* 0x0000000814140825 */ /* 0x120fe400078e000e */
[----:B------:R-:W4:Y:S02]  /*1d80*/  @P0 LDG.E.64 R8, desc[UR12][R8.64] ;  /* 0x0000000c08080981 */ /* 0x000f24000c1e1b00 */
[----:B------:R-:W-:Y:S02]  /*1d90*/  @P0 IMAD.WIDE.U32 R22, R23, 0x8, R14 ;  /* 0x0000000817160825 */ /* 0x000fe400078e000e */
[----:B------:R-:W3:Y:S02]  /*1da0*/  @P0 LDG.E.64 R20, desc[UR12][R20.64] ;  /* 0x0000000c14140981 */ /* 0x000ee4000c1e1b00 */
[----:B--2---:R-:W-:-:S02]  /*1db0*/  @!P1 IMAD R7, R5, R25, R6 ;  /* 0x0000001905079224 */ /* 0x004fc400078e0206 */
[----:B------:R-:W-:Y:S01]  /*1dc0*/  @!P1 IMAD R25, R24, R25, R2 ;  /* 0x0000001918199224 */ /* 0x000fe200078e0202 */
[----:B------:R-:W4:Y:S01]  /*1dd0*/  @P0 LDG.E.64 R22, desc[UR12][R22.64] ;  /* 0x0000000c16160981 */ /* 0x000f22000c1e1b00 */
[----:B0-----:R-:W-:-:S04]  /*1de0*/  @!P1 IMAD.WIDE.U32 R16, R7, 0x8, R16 ;  /* 0x0000000807109825 */ /* 0x001fc800078e0010 */
[----:B------:R-:W-:Y:S02]  /*1df0*/  @!P1 IMAD.WIDE.U32 R14, R25, 0x8, R14 ;  /* 0x00000008190e9825 */ /* 0x000fe400078e000e */
[----:B------:R-:W2:Y:S04]  /*1e00*/  @!P1 LDG.E.64 R16, desc[UR12][R16.64] ;  /* 0x0000000c10109981 */ /* 0x000ea8000c1e1b00 */
[----:B------:R-:W2:Y:S01]  /*1e10*/  @!P1 LDG.E.64 R14, desc[UR12][R14.64] ;  /* 0x0000000c0e0e9981 */ /* 0x000ea2000c1e1b00 */
[----:B---3--:R-:W-:-:S08]  /*1e20*/  @P0 DFMA R18, R20, R18, R28 ;  /* 0x000000121412022b */ /* 0x008fd0000000001c */
[----:B----4-:R-:W-:-:S08]  /*1e30*/  @P0 DFMA R28, R22, R8, R18 ;  /* 0x00000008161c022b */ /* 0x010fd00000000012 */
[----:B--2---:R-:W-:-:S11]  /*1e40*/  @!P1 DFMA R28, R14, R16, R28 ;  /* 0x000000100e1c922b */ /* 0x004fd6000000001c */
.L_x_9:
[----:B------:R-:W1:Y:S01]  /*1e50*/  LDC.64 R6, c[0x0][0x3b8] ;  /* 0x0000ee00ff067b82 */ /* 0x000e620000000a00 */
[----:B------:R-:W2:Y:S02]  /*1e60*/  LDCU UR5, c[0x0][0x380] ;  /* 0x00007000ff0577ac */ /* 0x000ea40008000800 */
[----:B--2---:R-:W-:-:S04]  /*1e70*/  IMAD R9, R5, UR5, R2 ;  /* 0x0000000505097c24 */ /* 0x004fc8000f8e0202 */
[----:B-1----:R-:W-:-:S05]  /*1e80*/  IMAD.WIDE.U32 R8, R9, 0x8, R6 ;  /* 0x0000000809087825 */ /* 0x002fca00078e0006 */
[----:B------:R-:W2:Y:S02]  /*1e90*/  LDG.E.64 R6, desc[UR12][R8.64] ;  /* 0x0000000c08067981 */ /* 0x000ea4000c1e1b00 */
[----:B--2---:R-:W-:-:S07]  /*1ea0*/  DADD R6, R6, R28 ;  /* 0x0000000006067229 */ /* 0x004fce000000001c */
[----:B------:R1:W-:Y:S04]  /*1eb0*/  STG.E.64 desc[UR12][R8.64], R6 ;  /* 0x0000000608007986 */ /* 0x0003e8000c101b0c */
.L_x_8:
[----:B------:R-:W-:Y:S05]  /*1ec0*/  BSYNC.RECONVERGENT B0 ;  /* 0x0000000000007941 */ /* 0x000fea0003800200 */
.L_x_7:
[----:B------:R-:W2:Y:S01]  /*1ed0*/  LDCU UR5, c[0x0][0x388] ;  /* 0x00007100ff0577ac */ /* 0x000ea20008000800 */
[----:B------:R-:W-:Y:S02]  /*1ee0*/  UIADD3 UR4, UPT, UPT, UR4, 0x1, URZ ;  /* 0x0000000104047890 */ /* 0x000fe4000fffe0ff */
[----:B--2---:R-:W-:-:S04]  /*1ef0*/  UISETP.LT.U32.AND UP0, UPT, UR5, 0x1, UPT ;  /* 0x000000010500788c */ /* 0x004fc8000bf01070 */
[----:B------:R-:W-:-:S04]  /*1f00*/  USEL UR5, UR5, 0x1, !UP0 ;  /* 0x0000000105057887 */ /* 0x000fc8000c000000 */
[----:B------:R-:W-:Y:S01]  /*1f10*/  UISETP.NE.AND UP0, UPT, UR4, UR5, UPT ;  /* 0x000000050400728c */ /* 0x000fe2000bf05270 */
[----:B------:R-:W-:Y:S08]  /*1f20*/  BAR.SYNC.DEFER_BLOCKING 0x0 ;  /* 0x0000000000007b1d */ /* 0x000ff00000010000 */
[----:B------:R-:W-:Y:S05]  /*1f30*/  BRA.U UP0, `(.L_x_13) ;  /* 0xffffffe100ec7547 */ /* 0x000fea000b83ffff */
[----:B------:R-:W-:Y:S05]  /*1f40*/  EXIT ;  /* 0x000000000000794d */ /* 0x000fea0003800000 */
.L_x_14:
[----:B------:R-:W-:-:S00]  /*1f50*/  BRA `(.L_x_14) ;  /* 0xfffffffc00fc7947 */ /* 0x000fc0000383ffff */
[----:B------:R-:W-:-:S00]  /*1f60*/  NOP ;  /* 0x0000000000007918 */ /* 0x000fc00000000000 */
        /* <DEDUP_REMOVED lines=9> */
.L_x_15:


//--------------------- .nv.shared.reserved.0     --------------------------
	.section	.nv.shared.reserved.0,"aw",@nobits
	.weak		__nv_reservedSMEM_offset_0_alias
	.size		__nv_reservedSMEM_offset_0_alias, 0, 64
	.other		__nv_reservedSMEM_offset_0_alias,@"STO_CUDA_RESERVED_SHARED STV_DEFAULT"
__nv_reservedSMEM_offset_0_alias:
	.zero		0
	.zero		64


//--------------------- .nv.constant0._Z15batchedSamplingiiiPPdS0_PiS_iS_S_ --------------------------
	.section	.nv.constant0._Z15batchedSamplingiiiPPdS0_PiS_iS_S_,"a",@progbits
	.sectionflags	@""
	.align	4
.nv.constant0._Z15batchedSamplingiiiPPdS0_PiS_iS_S_:
	.zero		968


//--------------------- SYMBOLS --------------------------

	.type		.nv.reservedSmem.offset0,@object
	.size		.nv.reservedSmem.offset0,0x4
